//
// Generated by NVIDIA NVVM Compiler
//
// Compiler Build ID: CL-36424714
// Cuda compilation tools, release 13.0, V13.0.88
// Based on NVVM 20.0.0
//

.version 9.0
.target sm_100
.address_size 64

	// .globl	_Z15multiplyRowWisePiS_S_iii

.visible .entry _Z15multiplyRowWisePiS_S_iii(
	.param .u64 .ptr .align 1 _Z15multiplyRowWisePiS_S_iii_param_0,
	.param .u64 .ptr .align 1 _Z15multiplyRowWisePiS_S_iii_param_1,
	.param .u64 .ptr .align 1 _Z15multiplyRowWisePiS_S_iii_param_2,
	.param .u32 _Z15multiplyRowWisePiS_S_iii_param_3,
	.param .u32 _Z15multiplyRowWisePiS_S_iii_param_4,
	.param .u32 _Z15multiplyRowWisePiS_S_iii_param_5
)
{
	.reg .pred 	%p<21>;
	.reg .b32 	%r<170>;
	.reg .b64 	%rd<59>;

	ld.param.u64 	%rd7, [_Z15multiplyRowWisePiS_S_iii_param_0];
	ld.param.u64 	%rd8, [_Z15multiplyRowWisePiS_S_iii_param_1];
	ld.param.u64 	%rd9, [_Z15multiplyRowWisePiS_S_iii_param_2];
	ld.param.u32 	%r70, [_Z15multiplyRowWisePiS_S_iii_param_3];
	ld.param.u32 	%r68, [_Z15multiplyRowWisePiS_S_iii_param_4];
	ld.param.u32 	%r69, [_Z15multiplyRowWisePiS_S_iii_param_5];
	cvta.to.global.u64 	%rd1, %rd8;
	cvta.to.global.u64 	%rd2, %rd7;
	cvta.to.global.u64 	%rd3, %rd9;
	mov.u32 	%r71, %tid.x;
	mov.u32 	%r72, %ctaid.x;
	mov.u32 	%r73, %ntid.x;
	mad.lo.s32 	%r1, %r72, %r73, %r71;
	setp.ge.s32 	%p1, %r1, %r70;
	setp.lt.s32 	%p2, %r69, 1;
	or.pred  	%p3, %p1, %p2;
	@%p3 bra 	$L__BB0_26;
	setp.lt.s32 	%p4, %r68, 1;
	mul.lo.s32 	%r2, %r68, %r1;
	mul.lo.s32 	%r3, %r69, %r1;
	@%p4 bra 	$L__BB0_15;
	and.b32  	%r4, %r68, 7;
	and.b32  	%r5, %r68, 3;
	and.b32  	%r6, %r68, 2147483640;
	and.b32  	%r7, %r68, 1;
	neg.s32 	%r8, %r6;
	shl.b32 	%r9, %r69, 3;
	mul.lo.s32 	%r10, %r69, 3;
	shl.b32 	%r11, %r69, 2;
	mul.lo.s32 	%r12, %r69, 6;
	mul.lo.s32 	%r13, %r69, 7;
	mov.b32 	%r145, 0;
	mul.wide.u32 	%rd35, %r9, 4;
$L__BB0_3:
	setp.lt.u32 	%p13, %r68, 8;
	mov.b32 	%r160, 0;
	mov.u32 	%r165, %r160;
	@%p13 bra 	$L__BB0_6;
	add.s32 	%r153, %r69, %r145;
	shl.b32 	%r89, %r69, 1;
	add.s32 	%r152, %r89, %r145;
	add.s32 	%r151, %r10, %r145;
	add.s32 	%r150, %r11, %r145;
	mad.lo.s32 	%r149, %r69, 5, %r145;
	add.s32 	%r148, %r12, %r145;
	add.s32 	%r147, %r13, %r145;
	mul.wide.u32 	%rd18, %r145, 4;
	add.s64 	%rd58, %rd1, %rd18;
	mov.b32 	%r165, 0;
	mov.u32 	%r146, %r2;
	mov.u32 	%r154, %r8;
$L__BB0_5:
	.pragma "nounroll";
	mul.wide.s32 	%rd19, %r146, 4;
	add.s64 	%rd20, %rd2, %rd19;
	ld.global.u32 	%r90, [%rd20];
	ld.global.u32 	%r91, [%rd58];
	mad.lo.s32 	%r92, %r91, %r90, %r165;
	ld.global.u32 	%r93, [%rd20+4];
	mul.wide.u32 	%rd21, %r153, 4;
	add.s64 	%rd22, %rd1, %rd21;
	ld.global.u32 	%r94, [%rd22];
	mad.lo.s32 	%r95, %r94, %r93, %r92;
	ld.global.u32 	%r96, [%rd20+8];
	mul.wide.u32 	%rd23, %r152, 4;
	add.s64 	%rd24, %rd1, %rd23;
	ld.global.u32 	%r97, [%rd24];
	mad.lo.s32 	%r98, %r97, %r96, %r95;
	ld.global.u32 	%r99, [%rd20+12];
	mul.wide.u32 	%rd25, %r151, 4;
	add.s64 	%rd26, %rd1, %rd25;
	ld.global.u32 	%r100, [%rd26];
	mad.lo.s32 	%r101, %r100, %r99, %r98;
	ld.global.u32 	%r102, [%rd20+16];
	mul.wide.u32 	%rd27, %r150, 4;
	add.s64 	%rd28, %rd1, %rd27;
	ld.global.u32 	%r103, [%rd28];
	mad.lo.s32 	%r104, %r103, %r102, %r101;
	ld.global.u32 	%r105, [%rd20+20];
	mul.wide.u32 	%rd29, %r149, 4;
	add.s64 	%rd30, %rd1, %rd29;
	ld.global.u32 	%r106, [%rd30];
	mad.lo.s32 	%r107, %r106, %r105, %r104;
	ld.global.u32 	%r108, [%rd20+24];
	mul.wide.u32 	%rd31, %r148, 4;
	add.s64 	%rd32, %rd1, %rd31;
	ld.global.u32 	%r109, [%rd32];
	mad.lo.s32 	%r110, %r109, %r108, %r107;
	ld.global.u32 	%r111, [%rd20+28];
	mul.wide.u32 	%rd33, %r147, 4;
	add.s64 	%rd34, %rd1, %rd33;
	ld.global.u32 	%r112, [%rd34];
	mad.lo.s32 	%r165, %r112, %r111, %r110;
	add.s32 	%r154, %r154, 8;
	add.s32 	%r153, %r153, %r9;
	add.s32 	%r152, %r152, %r9;
	add.s32 	%r151, %r151, %r9;
	add.s32 	%r150, %r150, %r9;
	add.s32 	%r149, %r149, %r9;
	add.s32 	%r148, %r148, %r9;
	add.s32 	%r147, %r147, %r9;
	add.s64 	%rd58, %rd58, %rd35;
	add.s32 	%r146, %r146, 8;
	setp.ne.s32 	%p14, %r154, 0;
	mov.u32 	%r160, %r6;
	@%p14 bra 	$L__BB0_5;
$L__BB0_6:
	setp.eq.s32 	%p15, %r4, 0;
	@%p15 bra 	$L__BB0_14;
	add.s32 	%r114, %r4, -1;
	setp.lt.u32 	%p16, %r114, 3;
	@%p16 bra 	$L__BB0_9;
	add.s32 	%r115, %r160, %r2;
	mul.wide.s32 	%rd36, %r115, 4;
	add.s64 	%rd37, %rd2, %rd36;
	ld.global.u32 	%r116, [%rd37];
	mad.lo.s32 	%r117, %r160, %r69, %r145;
	mul.wide.u32 	%rd38, %r117, 4;
	add.s64 	%rd39, %rd1, %rd38;
	ld.global.u32 	%r118, [%rd39];
	mad.lo.s32 	%r119, %r118, %r116, %r165;
	ld.global.u32 	%r120, [%rd37+4];
	add.s32 	%r121, %r117, %r69;
	mul.wide.u32 	%rd40, %r121, 4;
	add.s64 	%rd41, %rd1, %rd40;
	ld.global.u32 	%r122, [%rd41];
	mad.lo.s32 	%r123, %r122, %r120, %r119;
	ld.global.u32 	%r124, [%rd37+8];
	add.s32 	%r125, %r121, %r69;
	mul.wide.u32 	%rd42, %r125, 4;
	add.s64 	%rd43, %rd1, %rd42;
	ld.global.u32 	%r126, [%rd43];
	mad.lo.s32 	%r127, %r126, %r124, %r123;
	ld.global.u32 	%r128, [%rd37+12];
	add.s32 	%r129, %r125, %r69;
	mul.wide.u32 	%rd44, %r129, 4;
	add.s64 	%rd45, %rd1, %rd44;
	ld.global.u32 	%r130, [%rd45];
	mad.lo.s32 	%r165, %r130, %r128, %r127;
	add.s32 	%r160, %r160, 4;
$L__BB0_9:
	setp.eq.s32 	%p17, %r5, 0;
	@%p17 bra 	$L__BB0_14;
	setp.eq.s32 	%p18, %r5, 1;
	@%p18 bra 	$L__BB0_12;
	add.s32 	%r132, %r160, %r2;
	mul.wide.s32 	%rd46, %r132, 4;
	add.s64 	%rd47, %rd2, %rd46;
	ld.global.u32 	%r133, [%rd47];
	mad.lo.s32 	%r134, %r160, %r69, %r145;
	mul.wide.u32 	%rd48, %r134, 4;
	add.s64 	%rd49, %rd1, %rd48;
	ld.global.u32 	%r135, [%rd49];
	mad.lo.s32 	%r136, %r135, %r133, %r165;
	ld.global.u32 	%r137, [%rd47+4];
	add.s32 	%r138, %r134, %r69;
	mul.wide.u32 	%rd50, %r138, 4;
	add.s64 	%rd51, %rd1, %rd50;
	ld.global.u32 	%r139, [%rd51];
	mad.lo.s32 	%r165, %r139, %r137, %r136;
	add.s32 	%r160, %r160, 2;
$L__BB0_12:
	setp.eq.s32 	%p19, %r7, 0;
	@%p19 bra 	$L__BB0_14;
	add.s32 	%r140, %r160, %r2;
	mul.wide.s32 	%rd52, %r140, 4;
	add.s64 	%rd53, %rd2, %rd52;
	ld.global.u32 	%r141, [%rd53];
	mad.lo.s32 	%r142, %r160, %r69, %r145;
	mul.wide.u32 	%rd54, %r142, 4;
	add.s64 	%rd55, %rd1, %rd54;
	ld.global.u32 	%r143, [%rd55];
	mad.lo.s32 	%r165, %r143, %r141, %r165;
$L__BB0_14:
	add.s32 	%r144, %r145, %r3;
	mul.wide.s32 	%rd56, %r144, 4;
	add.s64 	%rd57, %rd3, %rd56;
	st.global.u32 	[%rd57], %r165;
	add.s32 	%r145, %r145, 1;
	setp.eq.s32 	%p20, %r145, %r69;
	@%p20 bra 	$L__BB0_26;
	bra.uni 	$L__BB0_3;
$L__BB0_15:
	and.b32  	%r58, %r69, 7;
	setp.lt.u32 	%p5, %r69, 8;
	mov.b32 	%r168, 0;
	@%p5 bra 	$L__BB0_18;
	and.b32  	%r168, %r69, 2147483640;
	mov.b32 	%r166, 0;
$L__BB0_17:
	.pragma "nounroll";
	add.s32 	%r76, %r166, %r3;
	mul.wide.s32 	%rd10, %r76, 4;
	add.s64 	%rd11, %rd3, %rd10;
	mov.b32 	%r77, 0;
	st.global.u32 	[%rd11], %r77;
	st.global.u32 	[%rd11+4], %r77;
	st.global.u32 	[%rd11+8], %r77;
	st.global.u32 	[%rd11+12], %r77;
	st.global.u32 	[%rd11+16], %r77;
	st.global.u32 	[%rd11+20], %r77;
	st.global.u32 	[%rd11+24], %r77;
	st.global.u32 	[%rd11+28], %r77;
	add.s32 	%r166, %r166, 8;
	setp.ne.s32 	%p6, %r166, %r168;
	@%p6 bra 	$L__BB0_17;
$L__BB0_18:
	setp.eq.s32 	%p7, %r58, 0;
	@%p7 bra 	$L__BB0_26;
	and.b32  	%r63, %r69, 3;
	setp.lt.u32 	%p8, %r58, 4;
	@%p8 bra 	$L__BB0_21;
	add.s32 	%r78, %r168, %r3;
	mul.wide.s32 	%rd12, %r78, 4;
	add.s64 	%rd13, %rd3, %rd12;
	mov.b32 	%r79, 0;
	st.global.u32 	[%rd13], %r79;
	st.global.u32 	[%rd13+4], %r79;
	st.global.u32 	[%rd13+8], %r79;
	st.global.u32 	[%rd13+12], %r79;
	add.s32 	%r168, %r168, 4;
$L__BB0_21:
	setp.eq.s32 	%p9, %r63, 0;
	@%p9 bra 	$L__BB0_26;
	setp.eq.s32 	%p10, %r63, 1;
	@%p10 bra 	$L__BB0_24;
	add.s32 	%r80, %r168, %r3;
	mul.wide.s32 	%rd14, %r80, 4;
	add.s64 	%rd15, %rd3, %rd14;
	mov.b32 	%r81, 0;
	st.global.u32 	[%rd15], %r81;
	st.global.u32 	[%rd15+4], %r81;
	add.s32 	%r168, %r168, 2;
$L__BB0_24:
	and.b32  	%r82, %r69, 1;
	setp.eq.b32 	%p11, %r82, 1;
	not.pred 	%p12, %p11;
	@%p12 bra 	$L__BB0_26;
	add.s32 	%r83, %r168, %r3;
	mul.wide.s32 	%rd16, %r83, 4;
	add.s64 	%rd17, %rd3, %rd16;
	mov.b32 	%r84, 0;
	st.global.u32 	[%rd17], %r84;
$L__BB0_26:
	ret;

}
	// .globl	_Z18multiplyColumnWisePiS_S_iii
.visible .entry _Z18multiplyColumnWisePiS_S_iii(
	.param .u64 .ptr .align 1 _Z18multiplyColumnWisePiS_S_iii_param_0,
	.param .u64 .ptr .align 1 _Z18multiplyColumnWisePiS_S_iii_param_1,
	.param .u64 .ptr .align 1 _Z18multiplyColumnWisePiS_S_iii_param_2,
	.param .u32 _Z18multiplyColumnWisePiS_S_iii_param_3,
	.param .u32 _Z18multiplyColumnWisePiS_S_iii_param_4,
	.param .u32 _Z18multiplyColumnWisePiS_S_iii_param_5
)
{
	.reg .pred 	%p<21>;
	.reg .b32 	%r<132>;
	.reg .b64 	%rd<75>;

	ld.param.u64 	%rd7, [_Z18multiplyColumnWisePiS_S_iii_param_0];
	ld.param.u64 	%rd8, [_Z18multiplyColumnWisePiS_S_iii_param_1];
	ld.param.u64 	%rd9, [_Z18multiplyColumnWisePiS_S_iii_param_2];
	ld.param.u32 	%r43, [_Z18multiplyColumnWisePiS_S_iii_param_3];
	ld.param.u32 	%r44, [_Z18multiplyColumnWisePiS_S_iii_param_4];
	ld.param.u32 	%r45, [_Z18multiplyColumnWisePiS_S_iii_param_5];
	cvta.to.global.u64 	%rd1, %rd8;
	cvta.to.global.u64 	%rd2, %rd7;
	cvta.to.global.u64 	%rd3, %rd9;
	mov.u32 	%r46, %tid.x;
	mov.u32 	%r47, %ctaid.x;
	mov.u32 	%r48, %ntid.x;
	mad.lo.s32 	%r1, %r47, %r48, %r46;
	setp.ge.s32 	%p1, %r1, %r45;
	setp.lt.s32 	%p2, %r43, 1;
	or.pred  	%p3, %p1, %p2;
	@%p3 bra 	$L__BB1_26;
	setp.lt.s32 	%p4, %r44, 1;
	@%p4 bra 	$L__BB1_15;
	and.b32  	%r2, %r44, 7;
	add.s32 	%r3, %r2, -1;
	and.b32  	%r4, %r44, 3;
	and.b32  	%r5, %r44, 2147483640;
	and.b32  	%r6, %r44, 1;
	neg.s32 	%r7, %r5;
	shl.b32 	%r8, %r45, 3;
	mov.b32 	%r114, 0;
	mul.wide.s32 	%rd66, %r45, 4;
$L__BB1_3:
	setp.lt.u32 	%p13, %r44, 8;
	mul.lo.s32 	%r10, %r114, %r44;
	mov.b32 	%r122, 0;
	mov.u32 	%r127, %r122;
	@%p13 bra 	$L__BB1_6;
	mul.wide.u32 	%rd32, %r10, 4;
	add.s64 	%rd33, %rd2, %rd32;
	add.s64 	%rd74, %rd33, 16;
	mov.b32 	%r127, 0;
	mov.u32 	%r115, %r1;
	mov.u32 	%r116, %r7;
$L__BB1_5:
	.pragma "nounroll";
	ld.global.u32 	%r64, [%rd74+-16];
	mul.wide.s32 	%rd34, %r115, 4;
	add.s64 	%rd35, %rd1, %rd34;
	ld.global.u32 	%r65, [%rd35];
	mad.lo.s32 	%r66, %r65, %r64, %r127;
	ld.global.u32 	%r67, [%rd74+-12];
	mul.wide.s32 	%rd36, %r45, 4;
	add.s64 	%rd37, %rd35, %rd36;
	ld.global.u32 	%r68, [%rd37];
	mad.lo.s32 	%r69, %r68, %r67, %r66;
	ld.global.u32 	%r70, [%rd74+-8];
	add.s64 	%rd38, %rd37, %rd36;
	ld.global.u32 	%r71, [%rd38];
	mad.lo.s32 	%r72, %r71, %r70, %r69;
	ld.global.u32 	%r73, [%rd74+-4];
	add.s64 	%rd39, %rd38, %rd36;
	ld.global.u32 	%r74, [%rd39];
	mad.lo.s32 	%r75, %r74, %r73, %r72;
	ld.global.u32 	%r76, [%rd74];
	add.s64 	%rd40, %rd39, %rd36;
	ld.global.u32 	%r77, [%rd40];
	mad.lo.s32 	%r78, %r77, %r76, %r75;
	ld.global.u32 	%r79, [%rd74+4];
	add.s64 	%rd41, %rd40, %rd36;
	ld.global.u32 	%r80, [%rd41];
	mad.lo.s32 	%r81, %r80, %r79, %r78;
	ld.global.u32 	%r82, [%rd74+8];
	add.s64 	%rd42, %rd41, %rd36;
	ld.global.u32 	%r83, [%rd42];
	mad.lo.s32 	%r84, %r83, %r82, %r81;
	ld.global.u32 	%r85, [%rd74+12];
	add.s64 	%rd43, %rd42, %rd36;
	ld.global.u32 	%r86, [%rd43];
	mad.lo.s32 	%r127, %r86, %r85, %r84;
	add.s32 	%r116, %r116, 8;
	add.s32 	%r115, %r115, %r8;
	add.s64 	%rd74, %rd74, 32;
	setp.ne.s32 	%p14, %r116, 0;
	mov.u32 	%r122, %r5;
	@%p14 bra 	$L__BB1_5;
$L__BB1_6:
	setp.eq.s32 	%p15, %r2, 0;
	@%p15 bra 	$L__BB1_14;
	setp.lt.u32 	%p16, %r3, 3;
	@%p16 bra 	$L__BB1_9;
	add.s32 	%r88, %r122, %r10;
	mul.wide.u32 	%rd44, %r88, 4;
	add.s64 	%rd45, %rd2, %rd44;
	ld.global.u32 	%r89, [%rd45];
	mad.lo.s32 	%r90, %r122, %r45, %r1;
	mul.wide.s32 	%rd46, %r90, 4;
	add.s64 	%rd47, %rd1, %rd46;
	ld.global.u32 	%r91, [%rd47];
	mad.lo.s32 	%r92, %r91, %r89, %r127;
	cvt.u64.u32 	%rd48, %r10;
	cvt.u64.u32 	%rd49, %r122;
	add.s64 	%rd50, %rd49, %rd48;
	shl.b64 	%rd51, %rd50, 2;
	add.s64 	%rd52, %rd2, %rd51;
	ld.global.u32 	%r93, [%rd52+4];
	add.s64 	%rd54, %rd47, %rd66;
	ld.global.u32 	%r94, [%rd54];
	mad.lo.s32 	%r95, %r94, %r93, %r92;
	ld.global.u32 	%r96, [%rd52+8];
	add.s64 	%rd55, %rd54, %rd66;
	ld.global.u32 	%r97, [%rd55];
	mad.lo.s32 	%r98, %r97, %r96, %r95;
	ld.global.u32 	%r99, [%rd52+12];
	add.s64 	%rd56, %rd55, %rd66;
	ld.global.u32 	%r100, [%rd56];
	mad.lo.s32 	%r127, %r100, %r99, %r98;
	add.s32 	%r122, %r122, 4;
$L__BB1_9:
	setp.eq.s32 	%p17, %r4, 0;
	@%p17 bra 	$L__BB1_14;
	setp.eq.s32 	%p18, %r4, 1;
	@%p18 bra 	$L__BB1_12;
	add.s32 	%r102, %r122, %r10;
	mul.wide.u32 	%rd57, %r102, 4;
	add.s64 	%rd58, %rd2, %rd57;
	ld.global.u32 	%r103, [%rd58];
	mad.lo.s32 	%r104, %r122, %r45, %r1;
	mul.wide.s32 	%rd59, %r104, 4;
	add.s64 	%rd60, %rd1, %rd59;
	ld.global.u32 	%r105, [%rd60];
	mad.lo.s32 	%r106, %r105, %r103, %r127;
	cvt.u64.u32 	%rd61, %r10;
	cvt.u64.u32 	%rd62, %r122;
	add.s64 	%rd63, %rd62, %rd61;
	shl.b64 	%rd64, %rd63, 2;
	add.s64 	%rd65, %rd2, %rd64;
	ld.global.u32 	%r107, [%rd65+4];
	add.s64 	%rd67, %rd60, %rd66;
	ld.global.u32 	%r108, [%rd67];
	mad.lo.s32 	%r127, %r108, %r107, %r106;
	add.s32 	%r122, %r122, 2;
$L__BB1_12:
	setp.eq.s32 	%p19, %r6, 0;
	@%p19 bra 	$L__BB1_14;
	add.s32 	%r109, %r122, %r10;
	mul.wide.u32 	%rd68, %r109, 4;
	add.s64 	%rd69, %rd2, %rd68;
	ld.global.u32 	%r110, [%rd69];
	mad.lo.s32 	%r111, %r122, %r45, %r1;
	mul.wide.s32 	%rd70, %r111, 4;
	add.s64 	%rd71, %rd1, %rd70;
	ld.global.u32 	%r112, [%rd71];
	mad.lo.s32 	%r127, %r112, %r110, %r127;
$L__BB1_14:
	mad.lo.s32 	%r113, %r114, %r45, %r1;
	mul.wide.s32 	%rd72, %r113, 4;
	add.s64 	%rd73, %rd3, %rd72;
	st.global.u32 	[%rd73], %r127;
	add.s32 	%r114, %r114, 1;
	setp.eq.s32 	%p20, %r114, %r43;
	@%p20 bra 	$L__BB1_26;
	bra.uni 	$L__BB1_3;
$L__BB1_15:
	and.b32  	%r33, %r43, 7;
	setp.lt.u32 	%p5, %r43, 8;
	mov.b32 	%r130, 0;
	@%p5 bra 	$L__BB1_18;
	and.b32  	%r130, %r43, 2147483640;
	mov.b32 	%r128, 0;
	mul.wide.s32 	%rd12, %r45, 4;
$L__BB1_17:
	.pragma "nounroll";
	mad.lo.s32 	%r51, %r128, %r45, %r1;
	mul.wide.s32 	%rd10, %r51, 4;
	add.s64 	%rd11, %rd3, %rd10;
	mov.b32 	%r52, 0;
	st.global.u32 	[%rd11], %r52;
	add.s64 	%rd13, %rd11, %rd12;
	st.global.u32 	[%rd13], %r52;
	add.s64 	%rd14, %rd13, %rd12;
	st.global.u32 	[%rd14], %r52;
	add.s64 	%rd15, %rd14, %rd12;
	st.global.u32 	[%rd15], %r52;
	add.s64 	%rd16, %rd15, %rd12;
	st.global.u32 	[%rd16], %r52;
	add.s64 	%rd17, %rd16, %rd12;
	st.global.u32 	[%rd17], %r52;
	add.s64 	%rd18, %rd17, %rd12;
	st.global.u32 	[%rd18], %r52;
	add.s64 	%rd19, %rd18, %rd12;
	st.global.u32 	[%rd19], %r52;
	add.s32 	%r128, %r128, 8;
	setp.ne.s32 	%p6, %r128, %r130;
	@%p6 bra 	$L__BB1_17;
$L__BB1_18:
	setp.eq.s32 	%p7, %r33, 0;
	@%p7 bra 	$L__BB1_26;
	and.b32  	%r38, %r43, 3;
	setp.lt.u32 	%p8, %r33, 4;
	@%p8 bra 	$L__BB1_21;
	mad.lo.s32 	%r53, %r130, %r45, %r1;
	mul.wide.s32 	%rd20, %r53, 4;
	add.s64 	%rd21, %rd3, %rd20;
	mov.b32 	%r54, 0;
	st.global.u32 	[%rd21], %r54;
	mul.wide.s32 	%rd22, %r45, 4;
	add.s64 	%rd23, %rd21, %rd22;
	st.global.u32 	[%rd23], %r54;
	add.s64 	%rd24, %rd23, %rd22;
	st.global.u32 	[%rd24], %r54;
	add.s64 	%rd25, %rd24, %rd22;
	st.global.u32 	[%rd25], %r54;
	add.s32 	%r130, %r130, 4;
$L__BB1_21:
	setp.eq.s32 	%p9, %r38, 0;
	@%p9 bra 	$L__BB1_26;
	setp.eq.s32 	%p10, %r38, 1;
	@%p10 bra 	$L__BB1_24;
	mad.lo.s32 	%r55, %r130, %r45, %r1;
	mul.wide.s32 	%rd26, %r55, 4;
	add.s64 	%rd27, %rd3, %rd26;
	mov.b32 	%r56, 0;
	st.global.u32 	[%rd27], %r56;
	mul.wide.s32 	%rd28, %r45, 4;
	add.s64 	%rd29, %rd27, %rd28;
	st.global.u32 	[%rd29], %r56;
	add.s32 	%r130, %r130, 2;
$L__BB1_24:
	and.b32  	%r57, %r43, 1;
	setp.eq.b32 	%p11, %r57, 1;
	not.pred 	%p12, %p11;
	@%p12 bra 	$L__BB1_26;
	mad.lo.s32 	%r58, %r130, %r45, %r1;
	mul.wide.s32 	%rd30, %r58, 4;
	add.s64 	%rd31, %rd3, %rd30;
	mov.b32 	%r59, 0;
	st.global.u32 	[%rd31], %r59;
$L__BB1_26:
	ret;

}
	// .globl	_Z19multiplyElementWisePiS_S_iii
.visible .entry _Z19multiplyElementWisePiS_S_iii(
	.param .u64 .ptr .align 1 _Z19multiplyElementWisePiS_S_iii_param_0,
	.param .u64 .ptr .align 1 _Z19multiplyElementWisePiS_S_iii_param_1,
	.param .u64 .ptr .align 1 _Z19multiplyElementWisePiS_S_iii_param_2,
	.param .u32 _Z19multiplyElementWisePiS_S_iii_param_3,
	.param .u32 _Z19multiplyElementWisePiS_S_iii_param_4,
	.param .u32 _Z19multiplyElementWisePiS_S_iii_param_5
)
{
	.reg .pred 	%p<13>;
	.reg .b32 	%r<101>;
	.reg .b64 	%rd<53>;

	ld.param.u64 	%rd7, [_Z19multiplyElementWisePiS_S_iii_param_0];
	ld.param.u64 	%rd8, [_Z19multiplyElementWisePiS_S_iii_param_1];
	ld.param.u64 	%rd6, [_Z19multiplyElementWisePiS_S_iii_param_2];
	ld.param.u32 	%r32, [_Z19multiplyElementWisePiS_S_iii_param_3];
	ld.param.u32 	%r30, [_Z19multiplyElementWisePiS_S_iii_param_4];
	ld.param.u32 	%r31, [_Z19multiplyElementWisePiS_S_iii_param_5];
	cvta.to.global.u64 	%rd1, %rd8;
	cvta.to.global.u64 	%rd2, %rd7;
	mov.u32 	%r1, %ctaid.x;
	mov.u32 	%r2, %tid.x;
	setp.ge.s32 	%p1, %r1, %r32;
	setp.ge.s32 	%p2, %r2, %r31;
	or.pred  	%p3, %p1, %p2;
	@%p3 bra 	$L__BB2_14;
	setp.lt.s32 	%p4, %r30, 1;
	mov.b32 	%r100, 0;
	@%p4 bra 	$L__BB2_13;
	mul.lo.s32 	%r3, %r30, %r1;
	and.b32  	%r4, %r30, 7;
	setp.lt.u32 	%p5, %r30, 8;
	mov.b32 	%r95, 0;
	mov.u32 	%r100, %r95;
	@%p5 bra 	$L__BB2_5;
	and.b32  	%r95, %r30, 2147483640;
	neg.s32 	%r89, %r95;
	shl.b32 	%r7, %r31, 3;
	mul.wide.u32 	%rd9, %r3, 4;
	add.s64 	%rd10, %rd9, %rd2;
	add.s64 	%rd52, %rd10, 16;
	mov.b32 	%r100, 0;
	mul.wide.s32 	%rd13, %r31, 4;
	mov.u32 	%r88, %r2;
$L__BB2_4:
	.pragma "nounroll";
	ld.global.u32 	%r37, [%rd52+-16];
	mul.wide.s32 	%rd11, %r88, 4;
	add.s64 	%rd12, %rd1, %rd11;
	ld.global.u32 	%r38, [%rd12];
	mad.lo.s32 	%r39, %r38, %r37, %r100;
	ld.global.u32 	%r40, [%rd52+-12];
	add.s64 	%rd14, %rd12, %rd13;
	ld.global.u32 	%r41, [%rd14];
	mad.lo.s32 	%r42, %r41, %r40, %r39;
	ld.global.u32 	%r43, [%rd52+-8];
	add.s64 	%rd15, %rd14, %rd13;
	ld.global.u32 	%r44, [%rd15];
	mad.lo.s32 	%r45, %r44, %r43, %r42;
	ld.global.u32 	%r46, [%rd52+-4];
	add.s64 	%rd16, %rd15, %rd13;
	ld.global.u32 	%r47, [%rd16];
	mad.lo.s32 	%r48, %r47, %r46, %r45;
	ld.global.u32 	%r49, [%rd52];
	add.s64 	%rd17, %rd16, %rd13;
	ld.global.u32 	%r50, [%rd17];
	mad.lo.s32 	%r51, %r50, %r49, %r48;
	ld.global.u32 	%r52, [%rd52+4];
	add.s64 	%rd18, %rd17, %rd13;
	ld.global.u32 	%r53, [%rd18];
	mad.lo.s32 	%r54, %r53, %r52, %r51;
	ld.global.u32 	%r55, [%rd52+8];
	add.s64 	%rd19, %rd18, %rd13;
	ld.global.u32 	%r56, [%rd19];
	mad.lo.s32 	%r57, %r56, %r55, %r54;
	ld.global.u32 	%r58, [%rd52+12];
	add.s64 	%rd20, %rd19, %rd13;
	ld.global.u32 	%r59, [%rd20];
	mad.lo.s32 	%r100, %r59, %r58, %r57;
	add.s32 	%r89, %r89, 8;
	add.s32 	%r88, %r88, %r7;
	add.s64 	%rd52, %rd52, 32;
	setp.ne.s32 	%p6, %r89, 0;
	@%p6 bra 	$L__BB2_4;
$L__BB2_5:
	setp.eq.s32 	%p7, %r4, 0;
	@%p7 bra 	$L__BB2_13;
	and.b32  	%r17, %r30, 3;
	setp.lt.u32 	%p8, %r4, 4;
	@%p8 bra 	$L__BB2_8;
	add.s32 	%r61, %r95, %r3;
	mul.wide.u32 	%rd21, %r61, 4;
	add.s64 	%rd22, %rd2, %rd21;
	ld.global.u32 	%r62, [%rd22];
	mad.lo.s32 	%r63, %r95, %r31, %r2;
	mul.wide.s32 	%rd23, %r63, 4;
	add.s64 	%rd24, %rd1, %rd23;
	ld.global.u32 	%r64, [%rd24];
	mad.lo.s32 	%r65, %r64, %r62, %r100;
	cvt.u64.u32 	%rd25, %r3;
	cvt.u64.u32 	%rd26, %r95;
	add.s64 	%rd27, %rd26, %rd25;
	shl.b64 	%rd28, %rd27, 2;
	add.s64 	%rd29, %rd2, %rd28;
	ld.global.u32 	%r66, [%rd29+4];
	mul.wide.s32 	%rd30, %r31, 4;
	add.s64 	%rd31, %rd24, %rd30;
	ld.global.u32 	%r67, [%rd31];
	mad.lo.s32 	%r68, %r67, %r66, %r65;
	ld.global.u32 	%r69, [%rd29+8];
	add.s64 	%rd32, %rd31, %rd30;
	ld.global.u32 	%r70, [%rd32];
	mad.lo.s32 	%r71, %r70, %r69, %r68;
	ld.global.u32 	%r72, [%rd29+12];
	add.s64 	%rd33, %rd32, %rd30;
	ld.global.u32 	%r73, [%rd33];
	mad.lo.s32 	%r100, %r73, %r72, %r71;
	add.s32 	%r95, %r95, 4;
$L__BB2_8:
	setp.eq.s32 	%p9, %r17, 0;
	@%p9 bra 	$L__BB2_13;
	setp.eq.s32 	%p10, %r17, 1;
	@%p10 bra 	$L__BB2_11;
	add.s32 	%r75, %r95, %r3;
	mul.wide.u32 	%rd34, %r75, 4;
	add.s64 	%rd35, %rd2, %rd34;
	ld.global.u32 	%r76, [%rd35];
	mad.lo.s32 	%r77, %r95, %r31, %r2;
	mul.wide.s32 	%rd36, %r77, 4;
	add.s64 	%rd37, %rd1, %rd36;
	ld.global.u32 	%r78, [%rd37];
	mad.lo.s32 	%r79, %r78, %r76, %r100;
	cvt.u64.u32 	%rd38, %r3;
	cvt.u64.u32 	%rd39, %r95;
	add.s64 	%rd40, %rd39, %rd38;
	shl.b64 	%rd41, %rd40, 2;
	add.s64 	%rd42, %rd2, %rd41;
	ld.global.u32 	%r80, [%rd42+4];
	mul.wide.s32 	%rd43, %r31, 4;
	add.s64 	%rd44, %rd37, %rd43;
	ld.global.u32 	%r81, [%rd44];
	mad.lo.s32 	%r100, %r81, %r80, %r79;
	add.s32 	%r95, %r95, 2;
$L__BB2_11:
	and.b32  	%r82, %r30, 1;
	setp.eq.b32 	%p11, %r82, 1;
	not.pred 	%p12, %p11;
	@%p12 bra 	$L__BB2_13;
	add.s32 	%r83, %r95, %r3;
	mul.wide.u32 	%rd45, %r83, 4;
	add.s64 	%rd46, %rd2, %rd45;
	ld.global.u32 	%r84, [%rd46];
	mad.lo.s32 	%r85, %r95, %r31, %r2;
	mul.wide.s32 	%rd47, %r85, 4;
	add.s64 	%rd48, %rd1, %rd47;
	ld.global.u32 	%r86, [%rd48];
	mad.lo.s32 	%r100, %r86, %r84, %r100;
$L__BB2_13:
	mad.lo.s32 	%r87, %r31, %r1, %r2;
	cvta.to.global.u64 	%rd49, %rd6;
	mul.wide.u32 	%rd50, %r87, 4;
	add.s64 	%rd51, %rd49, %rd50;
	st.global.u32 	[%rd51], %r100;
$L__BB2_14:
	ret;

}


// ===== COMPILED SASS (sm_100) =====

	.target	sm_100

	.elftype	@"ET_EXEC"


//--------------------- .note.nv.tkinfo           --------------------------
	.section	.note.nv.tkinfo,"",@"SHT_NOTE"
	.sectionflags	@"SHF_NOTE_NV_TKINFO"
	.tkinfo
        /*0018*/ 	.word	0x00000002
        /*0030*/ 	.string	""
        /*0030*/ 	.string	"ptxas"
        /*0030*/ 	.string	"Cuda compilation tools, release 13.0, V13.0.88"
        /*0030*/ 	.string	"Build cuda_13.0.r13.0/compiler.36424714_0"
        /*0030*/ 	.string	"-arch sm_100 -m 64 "



//--------------------- .note.nv.cuinfo           --------------------------
	.section	.note.nv.cuinfo,"",@"SHT_NOTE"
	.sectionflags	@"SHF_NOTE_NV_CUINFO"
        /*0018*/ 	.short	0x0002
        /*001a*/ 	.short	0x0064
        /*001c*/ 	.short	0x0082
	.zero		2


//--------------------- .nv.info                  --------------------------
	.section	.nv.info,"",@"SHT_CUDA_INFO"
	.align	4


	//----- nvinfo : EIATTR_REGCOUNT
	.align		4
        /*0000*/ 	.byte	0x04, 0x2f
        /*0002*/ 	.short	(.L_1 - .L_0)
	.align		4
.L_0:
        /*0004*/ 	.word	index@(_Z15multiplyRowWisePiS_S_iii)
        /*0008*/ 	.word	0x00000020


	//----- nvinfo : EIATTR_FRAME_SIZE
	.align		4
.L_1:
        /*000c*/ 	.byte	0x04, 0x11
        /*000e*/ 	.short	(.L_3 - .L_2)
	.align		4
.L_2:
        /*0010*/ 	.word	index@(_Z15multiplyRowWisePiS_S_iii)
        /*0014*/ 	.word	0x00000000


	//----- nvinfo : EIATTR_REGCOUNT
	.align		4
.L_3:
        /*0018*/ 	.byte	0x04, 0x2f
        /*001a*/ 	.short	(.L_5 - .L_4)
	.align		4
.L_4:
        /*001c*/ 	.word	index@(_Z18multiplyColumnWisePiS_S_iii)
        /*0020*/ 	.word	0x00000020


	//----- nvinfo : EIATTR_FRAME_SIZE
	.align		4
.L_5:
        /*0024*/ 	.byte	0x04, 0x11
        /*0026*/ 	.short	(.L_7 - .L_6)
	.align		4
.L_6:
        /*0028*/ 	.word	index@(_Z18multiplyColumnWisePiS_S_iii)
        /*002c*/ 	.word	0x00000000


	//----- nvinfo : EIATTR_REGCOUNT
	.align		4
.L_7:
        /*0030*/ 	.byte	0x04, 0x2f
        /*0032*/ 	.short	(.L_9 - .L_8)
	.align		4
.L_8:
        /*0034*/ 	.word	index@(_Z19multiplyElementWisePiS_S_iii)
        /*0038*/ 	.word	0x00000020


	//----- nvinfo : EIATTR_FRAME_SIZE
	.align		4
.L_9:
        /*003c*/ 	.byte	0x04, 0x11
        /*003e*/ 	.short	(.L_11 - .L_10)
	.align		4
.L_10:
        /*0040*/ 	.word	index@(_Z19multiplyElementWisePiS_S_iii)
        /*0044*/ 	.word	0x00000000


	//----- nvinfo : EIATTR_MIN_STACK_SIZE
	.align		4
.L_11:
        /*0048*/ 	.byte	0x04, 0x12
        /*004a*/ 	.short	(.L_13 - .L_12)
	.align		4
.L_12:
        /*004c*/ 	.word	index@(_Z19multiplyElementWisePiS_S_iii)
        /*0050*/ 	.word	0x00000000


	//----- nvinfo : EIATTR_MIN_STACK_SIZE
	.align		4
.L_13:
        /*0054*/ 	.byte	0x04, 0x12
        /*0056*/ 	.short	(.L_15 - .L_14)
	.align		4
.L_14:
        /*0058*/ 	.word	index@(_Z18multiplyColumnWisePiS_S_iii)
        /*005c*/ 	.word	0x00000000


	//----- nvinfo : EIATTR_MIN_STACK_SIZE
	.align		4
.L_15:
        /*0060*/ 	.byte	0x04, 0x12
        /*0062*/ 	.short	(.L_17 - .L_16)
	.align		4
.L_16:
        /*0064*/ 	.word	index@(_Z15multiplyRowWisePiS_S_iii)
        /*0068*/ 	.word	0x00000000
.L_17:


//--------------------- .nv.compat                --------------------------
	.section	.nv.compat,"",@"SHT_CUDA_COMPAT_INFO"
	.align	4
        /*0000*/ 	.byte	0x02, 0x09, 0x00, 0x00, 0x02, 0x02, 0x01, 0x00, 0x02, 0x05, 0x05, 0x00, 0x03, 0x07, 0x01, 0x01
        /*0010*/ 	.byte	0x02, 0x03, 0x00, 0x00, 0x02, 0x06, 0x01, 0x00, 0x04, 0x0b, 0x08, 0x00, 0x09, 0x00, 0x00, 0x00
        /*0020*/ 	.byte	0x00, 0x00, 0x00, 0x00


//--------------------- .nv.info._Z19multiplyElementWisePiS_S_iii --------------------------
	.section	.nv.info._Z19multiplyElementWisePiS_S_iii,"",@"SHT_CUDA_INFO"
	.sectionflags	@""
	.align	4


	//----- nvinfo : EIATTR_CUDA_API_VERSION
	.align		4
        /*0000*/ 	.byte	0x04, 0x37
        /*0002*/ 	.short	(.L_19 - .L_18)
.L_18:
        /*0004*/ 	.word	0x00000082


	//----- nvinfo : EIATTR_KPARAM_INFO
	.align		4
.L_19:
        /*0008*/ 	.byte	0x04, 0x17
        /*000a*/ 	.short	(.L_21 - .L_20)
.L_20:
        /*000c*/ 	.word	0x00000000
        /*0010*/ 	.short	0x0005
        /*0012*/ 	.short	0x0020
        /*0014*/ 	.byte	0x00, 0xf0, 0x11, 0x00


	//----- nvinfo : EIATTR_KPARAM_INFO
	.align		4
.L_21:
        /*0018*/ 	.byte	0x04, 0x17
        /*001a*/ 	.short	(.L_23 - .L_22)
.L_22:
        /*001c*/ 	.word	0x00000000
        /*0020*/ 	.short	0x0004
        /*0022*/ 	.short	0x001c
        /*0024*/ 	.byte	0x00, 0xf0, 0x11, 0x00


	//----- nvinfo : EIATTR_KPARAM_INFO
	.align		4
.L_23:
        /*0028*/ 	.byte	0x04, 0x17
        /*002a*/ 	.short	(.L_25 - .L_24)
.L_24:
        /*002c*/ 	.word	0x00000000
        /*0030*/ 	.short	0x0003
        /*0032*/ 	.short	0x0018
        /*0034*/ 	.byte	0x00, 0xf0, 0x11, 0x00


	//----- nvinfo : EIATTR_KPARAM_INFO
	.align		4
.L_25:
        /*0038*/ 	.byte	0x04, 0x17
        /*003a*/ 	.short	(.L_27 - .L_26)
.L_26:
        /*003c*/ 	.word	0x00000000
        /*0040*/ 	.short	0x0002
        /*0042*/ 	.short	0x0010
        /*0044*/ 	.byte	0x00, 0xf5, 0x21, 0x00


	//----- nvinfo : EIATTR_KPARAM_INFO
	.align		4
.L_27:
        /*0048*/ 	.byte	0x04, 0x17
        /*004a*/ 	.short	(.L_29 - .L_28)
.L_28:
        /*004c*/ 	.word	0x00000000
        /*0050*/ 	.short	0x0001
        /*0052*/ 	.short	0x0008
        /*0054*/ 	.byte	0x00, 0xf5, 0x21, 0x00


	//----- nvinfo : EIATTR_KPARAM_INFO
	.align		4
.L_29:
        /*0058*/ 	.byte	0x04, 0x17
        /*005a*/ 	.short	(.L_31 - .L_30)
.L_30:
        /*005c*/ 	.word	0x00000000
        /*0060*/ 	.short	0x0000
        /*0062*/ 	.short	0x0000
        /*0064*/ 	.byte	0x00, 0xf5, 0x21, 0x00


	//----- nvinfo : EIATTR_SPARSE_MMA_MASK
	.align		4
.L_31:
        /*0068*/ 	.byte	0x03, 0x50
        /*006a*/ 	.short	0x0000


	//----- nvinfo : EIATTR_MAXREG_COUNT
	.align		4
        /*006c*/ 	.byte	0x03, 0x1b
        /*006e*/ 	.short	0x00ff


	//----- nvinfo : EIATTR_MERCURY_ISA_VERSION
	.align		4
        /*0070*/ 	.byte	0x03, 0x5f
        /*0072*/ 	.short	0x0101


	//----- nvinfo : EIATTR_VRC_CTA_INIT_COUNT
	.align		4
        /*0074*/ 	.byte	0x02, 0x4a
	.zero		1
	.zero		1


	//----- nvinfo : EIATTR_EXIT_INSTR_OFFSETS
	.align		4
        /*0078*/ 	.byte	0x04, 0x1c
        /*007a*/ 	.short	(.L_33 - .L_32)


	//   ....[0]....
.L_32:
        /*007c*/ 	.word	0x00000070


	//   ....[1]....
        /*0080*/ 	.word	0x00000890


	//----- nvinfo : EIATTR_CBANK_PARAM_SIZE
	.align		4
.L_33:
        /*0084*/ 	.byte	0x03, 0x19
        /*0086*/ 	.short	0x0024


	//----- nvinfo : EIATTR_PARAM_CBANK
	.align		4
        /*0088*/ 	.byte	0x04, 0x0a
        /*008a*/ 	.short	(.L_35 - .L_34)
	.align		4
.L_34:
        /*008c*/ 	.word	index@(.nv.constant0._Z19multiplyElementWisePiS_S_iii)
        /*0090*/ 	.short	0x0380
        /*0092*/ 	.short	0x0024


	//----- nvinfo : EIATTR_SW_WAR
	.align		4
.L_35:
        /*0094*/ 	.byte	0x04, 0x36
        /*0096*/ 	.short	(.L_37 - .L_36)
.L_36:
        /*0098*/ 	.word	0x00000008
.L_37:


//--------------------- .nv.info._Z18multiplyColumnWisePiS_S_iii --------------------------
	.section	.nv.info._Z18multiplyColumnWisePiS_S_iii,"",@"SHT_CUDA_INFO"
	.sectionflags	@""
	.align	4


	//----- nvinfo : EIATTR_CUDA_API_VERSION
	.align		4
        /*0000*/ 	.byte	0x04, 0x37
        /*0002*/ 	.short	(.L_39 - .L_38)
.L_38:
        /*0004*/ 	.word	0x00000082


	//----- nvinfo : EIATTR_KPARAM_INFO
	.align		4
.L_39:
        /*0008*/ 	.byte	0x04, 0x17
        /*000a*/ 	.short	(.L_41 - .L_40)
.L_40:
        /*000c*/ 	.word	0x00000000
        /*0010*/ 	.short	0x0005
        /*0012*/ 	.short	0x0020
        /*0014*/ 	.byte	0x00, 0xf0, 0x11, 0x00


	//----- nvinfo : EIATTR_KPARAM_INFO
	.align		4
.L_41:
        /*0018*/ 	.byte	0x04, 0x17
        /*001a*/ 	.short	(.L_43 - .L_42)
.L_42:
        /*001c*/ 	.word	0x00000000
        /*0020*/ 	.short	0x0004
        /*0022*/ 	.short	0x001c
        /*0024*/ 	.byte	0x00, 0xf0, 0x11, 0x00


	//----- nvinfo : EIATTR_KPARAM_INFO
	.align		4
.L_43:
        /*0028*/ 	.byte	0x04, 0x17
        /*002a*/ 	.short	(.L_45 - .L_44)
.L_44:
        /*002c*/ 	.word	0x00000000
        /*0030*/ 	.short	0x0003
        /*0032*/ 	.short	0x0018
        /*0034*/ 	.byte	0x00, 0xf0, 0x11, 0x00


	//----- nvinfo : EIATTR_KPARAM_INFO
	.align		4
.L_45:
        /*0038*/ 	.byte	0x04, 0x17
        /*003a*/ 	.short	(.L_47 - .L_46)
.L_46:
        /*003c*/ 	.word	0x00000000
        /*0040*/ 	.short	0x0002
        /*0042*/ 	.short	0x0010
        /*0044*/ 	.byte	0x00, 0xf5, 0x21, 0x00


	//----- nvinfo : EIATTR_KPARAM_INFO
	.align		4
.L_47:
        /*0048*/ 	.byte	0x04, 0x17
        /*004a*/ 	.short	(.L_49 - .L_48)
.L_48:
        /*004c*/ 	.word	0x00000000
        /*0050*/ 	.short	0x0001
        /*0052*/ 	.short	0x0008
        /*0054*/ 	.byte	0x00, 0xf5, 0x21, 0x00


	//----- nvinfo : EIATTR_KPARAM_INFO
	.align		4
.L_49:
        /*0058*/ 	.byte	0x04, 0x17
        /*005a*/ 	.short	(.L_51 - .L_50)
.L_50:
        /*005c*/ 	.word	0x00000000
        /*0060*/ 	.short	0x0000
        /*0062*/ 	.short	0x0000
        /*0064*/ 	.byte	0x00, 0xf5, 0x21, 0x00


	//----- nvinfo : EIATTR_SPARSE_MMA_MASK
	.align		4
.L_51:
        /*0068*/ 	.byte	0x03, 0x50
        /*006a*/ 	.short	0x0000


	//----- nvinfo : EIATTR_MAXREG_COUNT
	.align		4
        /*006c*/ 	.byte	0x03, 0x1b
        /*006e*/ 	.short	0x00ff


	//----- nvinfo : EIATTR_MERCURY_ISA_VERSION
	.align		4
        /*0070*/ 	.byte	0x03, 0x5f
        /*0072*/ 	.short	0x0101


	//----- nvinfo : EIATTR_VRC_CTA_INIT_COUNT
	.align		4
        /*0074*/ 	.byte	0x02, 0x4a
	.zero		1
	.zero		1


	//----- nvinfo : EIATTR_EXIT_INSTR_OFFSETS
	.align		4
        /*0078*/ 	.byte	0x04, 0x1c
        /*007a*/ 	.short	(.L_53 - .L_52)


	//   ....[0]....
.L_52:
        /*007c*/ 	.word	0x00000090


	//   ....[1]....
        /*0080*/ 	.word	0x00000960


	//   ....[2]....
        /*0084*/ 	.word	0x00000b40


	//   ....[3]....
        /*0088*/ 	.word	0x00000c40


	//   ....[4]....
        /*008c*/ 	.word	0x00000d00


	//   ....[5]....
        /*0090*/ 	.word	0x00000d50


	//----- nvinfo : EIATTR_CBANK_PARAM_SIZE
	.align		4
.L_53:
        /*0094*/ 	.byte	0x03, 0x19
        /*0096*/ 	.short	0x0024


	//----- nvinfo : EIATTR_PARAM_CBANK
	.align		4
        /*0098*/ 	.byte	0x04, 0x0a
        /*009a*/ 	.short	(.L_55 - .L_54)
	.align		4
.L_54:
        /*009c*/ 	.word	index@(.nv.constant0._Z18multiplyColumnWisePiS_S_iii)
        /*00a0*/ 	.short	0x0380
        /*00a2*/ 	.short	0x0024


	//----- nvinfo : EIATTR_SW_WAR
	.align		4
.L_55:
        /*00a4*/ 	.byte	0x04, 0x36
        /*00a6*/ 	.short	(.L_57 - .L_56)
.L_56:
        /*00a8*/ 	.word	0x00000008
.L_57:


//--------------------- .nv.info._Z15multiplyRowWisePiS_S_iii --------------------------
	.section	.nv.info._Z15multiplyRowWisePiS_S_iii,"",@"SHT_CUDA_INFO"
	.sectionflags	@""
	.align	4


	//----- nvinfo : EIATTR_CUDA_API_VERSION
	.align		4
        /*0000*/ 	.byte	0x04, 0x37
        /*0002*/ 	.short	(.L_59 - .L_58)
.L_58:
        /*0004*/ 	.word	0x00000082


	//----- nvinfo : EIATTR_KPARAM_INFO
	.align		4
.L_59:
        /*0008*/ 	.byte	0x04, 0x17
        /*000a*/ 	.short	(.L_61 - .L_60)
.L_60:
        /*000c*/ 	.word	0x00000000
        /*0010*/ 	.short	0x0005
        /*0012*/ 	.short	0x0020
        /*0014*/ 	.byte	0x00, 0xf0, 0x11, 0x00


	//----- nvinfo : EIATTR_KPARAM_INFO
	.align		4
.L_61:
        /*0018*/ 	.byte	0x04, 0x17
        /*001a*/ 	.short	(.L_63 - .L_62)
.L_62:
        /*001c*/ 	.word	0x00000000
        /*0020*/ 	.short	0x0004
        /*0022*/ 	.short	0x001c
        /*0024*/ 	.byte	0x00, 0xf0, 0x11, 0x00


	//----- nvinfo : EIATTR_KPARAM_INFO
	.align		4
.L_63:
        /*0028*/ 	.byte	0x04, 0x17
        /*002a*/ 	.short	(.L_65 - .L_64)
.L_64:
        /*002c*/ 	.word	0x00000000
        /*0030*/ 	.short	0x0003
        /*0032*/ 	.short	0x0018
        /*0034*/ 	.byte	0x00, 0xf0, 0x11, 0x00


	//----- nvinfo : EIATTR_KPARAM_INFO
	.align		4
.L_65:
        /*0038*/ 	.byte	0x04, 0x17
        /*003a*/ 	.short	(.L_67 - .L_66)
.L_66:
        /*003c*/ 	.word	0x00000000
        /*0040*/ 	.short	0x0002
        /*0042*/ 	.short	0x0010
        /*0044*/ 	.byte	0x00, 0xf5, 0x21, 0x00


	//----- nvinfo : EIATTR_KPARAM_INFO
	.align		4
.L_67:
        /*0048*/ 	.byte	0x04, 0x17
        /*004a*/ 	.short	(.L_69 - .L_68)
.L_68:
        /*004c*/ 	.word	0x00000000
        /*0050*/ 	.short	0x0001
        /*0052*/ 	.short	0x0008
        /*0054*/ 	.byte	0x00, 0xf5, 0x21, 0x00


	//----- nvinfo : EIATTR_KPARAM_INFO
	.align		4
.L_69:
        /*0058*/ 	.byte	0x04, 0x17
        /*005a*/ 	.short	(.L_71 - .L_70)
.L_70:
        /*005c*/ 	.word	0x00000000
        /*0060*/ 	.short	0x0000
        /*0062*/ 	.short	0x0000
        /*0064*/ 	.byte	0x00, 0xf5, 0x21, 0x00


	//----- nvinfo : EIATTR_SPARSE_MMA_MASK
	.align		4
.L_71:
        /*0068*/ 	.byte	0x03, 0x50
        /*006a*/ 	.short	0x0000


	//----- nvinfo : EIATTR_MAXREG_COUNT
	.align		4
        /*006c*/ 	.byte	0x03, 0x1b
        /*006e*/ 	.short	0x00ff


	//----- nvinfo : EIATTR_MERCURY_ISA_VERSION
	.align		4
        /*0070*/ 	.byte	0x03, 0x5f
        /*0072*/ 	.short	0x0101


	//----- nvinfo : EIATTR_VRC_CTA_INIT_COUNT
	.align		4
        /*0074*/ 	.byte	0x02, 0x4a
	.zero		1
	.zero		1


	//----- nvinfo : EIATTR_EXIT_INSTR_OFFSETS
	.align		4
        /*0078*/ 	.byte	0x04, 0x1c
        /*007a*/ 	.short	(.L_73 - .L_72)


	//   ....[0]....
.L_72:
        /*007c*/ 	.word	0x000000a0


	//   ....[1]....
        /*0080*/ 	.word	0x00000ac0


	//   ....[2]....
        /*0084*/ 	.word	0x00000c40


	//   ....[3]....
        /*0088*/ 	.word	0x00000d20


	//   ....[4]....
        /*008c*/ 	.word	0x00000e10


	//   ....[5]....
        /*0090*/ 	.word	0x00000e70


	//----- nvinfo : EIATTR_CBANK_PARAM_SIZE
	.align		4
.L_73:
        /*0094*/ 	.byte	0x03, 0x19
        /*0096*/ 	.short	0x0024


	//----- nvinfo : EIATTR_PARAM_CBANK
	.align		4
        /*0098*/ 	.byte	0x04, 0x0a
        /*009a*/ 	.short	(.L_75 - .L_74)
	.align		4
.L_74:
        /*009c*/ 	.word	index@(.nv.constant0._Z15multiplyRowWisePiS_S_iii)
        /*00a0*/ 	.short	0x0380
        /*00a2*/ 	.short	0x0024


	//----- nvinfo : EIATTR_SW_WAR
	.align		4
.L_75:
        /*00a4*/ 	.byte	0x04, 0x36
        /*00a6*/ 	.short	(.L_77 - .L_76)
.L_76:
        /*00a8*/ 	.word	0x00000008
.L_77:


//--------------------- .nv.callgraph             --------------------------
	.section	.nv.callgraph,"",@"SHT_CUDA_CALLGRAPH"
	.align	4
	.sectionentsize	8
	.align		4
        /*0000*/ 	.word	0x00000000
	.align		4
        /*0004*/ 	.word	0xffffffff
	.align		4
        /*0008*/ 	.word	0x00000000
	.align		4
        /*000c*/ 	.word	0xfffffffe
	.align		4
        /*0010*/ 	.word	0x00000000
	.align		4
        /*0014*/ 	.word	0xfffffffd
	.align		4
        /*0018*/ 	.word	0x00000000
	.align		4
        /*001c*/ 	.word	0xfffffffc


//--------------------- .text._Z19multiplyElementWisePiS_S_iii --------------------------
	.section	.text._Z19multiplyElementWisePiS_S_iii,"ax",@progbits
	.align	128
        .global         _Z19multiplyElementWisePiS_S_iii
        .type           _Z19multiplyElementWisePiS_S_iii,@function
        .size           _Z19multiplyElementWisePiS_S_iii,(.L_x_26 - _Z19multiplyElementWisePiS_S_iii)
        .other          _Z19multiplyElementWisePiS_S_iii,@"STO_CUDA_ENTRY STV_DEFAULT"
_Z19multiplyElementWisePiS_S_iii:
.text._Z19multiplyElementWisePiS_S_iii:
[----:B------:R-:W-:Y:S01]  /*0000*/  LDC R1, c[0x0][0x37c] ;  /* 0x0000df00ff017b82 */ /* 0x000fe20000000800 */
[----:B------:R-:W0:Y:S07]  /*0010*/  S2R R0, SR_TID.X ;  /* 0x0000000000007919 */ /* 0x000e2e0000002100 */
[----:B------:R-:W0:Y:S08]  /*0020*/  LDC R17, c[0x0][0x3a0] ;  /* 0x0000e800ff117b82 */ /* 0x000e300000000800 */
[----:B------:R-:W1:Y:S08]  /*0030*/  S2UR UR4, SR_CTAID.X ;  /* 0x00000000000479c3 */ /* 0x000e700000002500 */
[----:B------:R-:W1:Y:S01]  /*0040*/  LDC R2, c[0x0][0x398] ;  /* 0x0000e600ff027b82 */ /* 0x000e620000000800 */
[----:B0-----:R-:W-:-:S04]  /*0050*/  ISETP.GE.AND P0, PT, R0, R17, PT ;  /* 0x000000110000720c */ /* 0x001fc80003f06270 */
[----:B-1----:R-:W-:-:S13]  /*0060*/  ISETP.LE.OR P0, PT, R2, UR4, P0 ;  /* 0x0000000402007c0c */ /* 0x002fda0008703670 */
[----:B------:R-:W-:Y:S05]  /*0070*/  @P0 EXIT ;  /* 0x000000000000094d */ /* 0x000fea0003800000 */
[----:B------:R-:W0:Y:S01]  /*0080*/  LDC R16, c[0x0][0x39c] ;  /* 0x0000e700ff107b82 */ /* 0x000e220000000800 */
[----:B------:R-:W1:Y:S01]  /*0090*/  LDCU.64 UR6, c[0x0][0x358] ;  /* 0x00006b00ff0677ac */ /* 0x000e620008000a00 */
[----:B------:R-:W-:Y:S01]  /*00a0*/  HFMA2 R22, -RZ, RZ, 0, 0 ;  /* 0x00000000ff167431 */ /* 0x000fe200000001ff */
[----:B0-----:R-:W-:-:S13]  /*00b0*/  ISETP.GE.AND P0, PT, R16, 0x1, PT ;  /* 0x000000011000780c */ /* 0x001fda0003f06270 */
[----:B-1----:R-:W-:Y:S05]  /*00c0*/  @!P0 BRA `(.L_x_0) ;  /* 0x0000000400e08947 */ /* 0x002fea0003800000 */
[C---:B------:R-:W-:Y:S01]  /*00d0*/  ISETP.GE.U32.AND P1, PT, R16.reuse, 0x8, PT ;  /* 0x000000081000780c */ /* 0x040fe20003f26070 */
[C---:B------:R-:W-:Y:S01]  /*00e0*/  IMAD R19, R16.reuse, UR4, RZ ;  /* 0x0000000410137c24 */ /* 0x040fe2000f8e02ff */
[----:B------:R-:W-:Y:S02]  /*00f0*/  LOP3.LUT R26, R16, 0x7, RZ, 0xc0, !PT ;  /* 0x00000007101a7812 */ /* 0x000fe400078ec0ff */
[----:B------:R-:W-:Y:S02]  /*0100*/  MOV R20, RZ ;  /* 0x000000ff00147202 */ /* 0x000fe40000000f00 */
[----:B------:R-:W-:Y:S02]  /*0110*/  ISETP.NE.AND P0, PT, R26, RZ, PT ;  /* 0x000000ff1a00720c */ /* 0x000fe40003f05270 */
[----:B------:R-:W-:-:S05]  /*0120*/  MOV R22, RZ ;  /* 0x000000ff00167202 */ /* 0x000fca0000000f00 */
[----:B------:R-:W-:Y:S06]  /*0130*/  @!P1 BRA `(.L_x_1) ;  /* 0x0000000000c49947 */ /* 0x000fec0003800000 */
[----:B------:R-:W0:Y:S01]  /*0140*/  LDC.64 R2, c[0x0][0x380] ;  /* 0x0000e000ff027b82 */ /* 0x000e220000000a00 */
[----:B------:R-:W-:Y:S02]  /*0150*/  LOP3.LUT R20, R16, 0x7ffffff8, RZ, 0xc0, !PT ;  /* 0x7ffffff810147812 */ /* 0x000fe400078ec0ff */
[----:B------:R-:W-:Y:S02]  /*0160*/  MOV R22, RZ ;  /* 0x000000ff00167202 */ /* 0x000fe40000000f00 */
[----:B------:R-:W-:Y:S02]  /*0170*/  MOV R18, R0 ;  /* 0x0000000000127202 */ /* 0x000fe40000000f00 */
[----:B------:R-:W-:Y:S01]  /*0180*/  IADD3 R21, PT, PT, -R20, RZ, RZ ;  /* 0x000000ff14157210 */ /* 0x000fe20007ffe1ff */
[----:B0-----:R-:W-:-:S03]  /*0190*/  IMAD.WIDE.U32 R2, R19, 0x4, R2 ;  /* 0x0000000413027825 */ /* 0x001fc600078e0002 */
[----:B------:R-:W-:-:S04]  /*01a0*/  IADD3 R5, P1, PT, R2, 0x10, RZ ;  /* 0x0000001002057810 */ /* 0x000fc80007f3e0ff */
[----:B------:R-:W-:-:S09]  /*01b0*/  IADD3.X R4, PT, PT, RZ, R3, RZ, P1, !PT ;  /* 0x00000003ff047210 */ /* 0x000fd20000ffe4ff */
.L_x_2:
[----:B------:R-:W0:Y:S01]  /*01c0*/  LDC.64 R12, c[0x0][0x388] ;  /* 0x0000e200ff0c7b82 */ /* 0x000e220000000a00 */
[----:B------:R-:W-:Y:S02]  /*01d0*/  MOV R2, R5 ;  /* 0x0000000500027202 */ /* 0x000fe40000000f00 */
[----:B------:R-:W-:-:S05]  /*01e0*/  MOV R3, R4 ;  /* 0x0000000400037202 */ /* 0x000fca0000000f00 */
[----:B------:R-:W2:Y:S04]  /*01f0*/  LDG.E R24, desc[UR6][R2.64+-0x10] ;  /* 0xfffff00602187981 */ /* 0x000ea8000c1e1900 */
[----:B------:R-:W3:Y:S04]  /*0200*/  LDG.E R23, desc[UR6][R2.64+-0xc] ;  /* 0xfffff40602177981 */ /* 0x000ee8000c1e1900 */
[----:B------:R-:W4:Y:S04]  /*0210*/  LDG.E R27, desc[UR6][R2.64+-0x8] ;  /* 0xfffff806021b7981 */ /* 0x000f28000c1e1900 */
[----:B------:R-:W5:Y:S01]  /*0220*/  LDG.E R29, desc[UR6][R2.64+-0x4] ;  /* 0xfffffc06021d7981 */ /* 0x000f62000c1e1900 */
[----:B0-----:R-:W-:-:S05]  /*0230*/  IMAD.WIDE R12, R18, 0x4, R12 ;  /* 0x00000004120c7825 */ /* 0x001fca00078e020c */
[----:B------:R0:W2:Y:S01]  /*0240*/  LDG.E R25, desc[UR6][R12.64] ;  /* 0x000000060c197981 */ /* 0x0000a2000c1e1900 */
[----:B------:R-:W-:-:S04]  /*0250*/  IMAD.WIDE R14, R17, 0x4, R12 ;  /* 0x00000004110e7825 */ /* 0x000fc800078e020c */
[C---:B------:R-:W-:Y:S02]  /*0260*/  IMAD.WIDE R6, R17.reuse, 0x4, R14 ;  /* 0x0000000411067825 */ /* 0x040fe400078e020e */
[----:B------:R-:W3:Y:S02]  /*0270*/  LDG.E R14, desc[UR6][R14.64] ;  /* 0x000000060e0e7981 */ /* 0x000ee4000c1e1900 */
[C---:B------:R-:W-:Y:S02]  /*0280*/  IMAD.WIDE R4, R17.reuse, 0x4, R6 ;  /* 0x0000000411047825 */ /* 0x040fe400078e0206 */
[----:B------:R1:W4:Y:S02]  /*0290*/  LDG.E R28, desc[UR6][R6.64] ;  /* 0x00000006061c7981 */ /* 0x000324000c1e1900 */
[C---:B------:R-:W-:Y:S02]  /*02a0*/  IMAD.WIDE R8, R17.reuse, 0x4, R4 ;  /* 0x0000000411087825 */ /* 0x040fe400078e0204 */
[----:B------:R-:W5:Y:S02]  /*02b0*/  LDG.E R4, desc[UR6][R4.64] ;  /* 0x0000000604047981 */ /* 0x000f64000c1e1900 */
[----:B------:R-:W-:-:S02]  /*02c0*/  IMAD.WIDE R10, R17, 0x4, R8 ;  /* 0x00000004110a7825 */ /* 0x000fc400078e0208 */
[----:B------:R2:W5:Y:S04]  /*02d0*/  LDG.E R8, desc[UR6][R8.64] ;  /* 0x0000000608087981 */ /* 0x000568000c1e1900 */
[----:B------:R-:W5:Y:S01]  /*02e0*/  LDG.E R5, desc[UR6][R2.64] ;  /* 0x0000000602057981 */ /* 0x000f62000c1e1900 */
[----:B0-----:R-:W-:-:S03]  /*02f0*/  IMAD.WIDE R12, R17, 0x4, R10 ;  /* 0x00000004110c7825 */ /* 0x001fc600078e020a */
[----:B------:R-:W5:Y:S01]  /*0300*/  LDG.E R10, desc[UR6][R10.64] ;  /* 0x000000060a0a7981 */ /* 0x000f62000c1e1900 */
[----:B-1----:R-:W-:-:S03]  /*0310*/  IMAD.WIDE R6, R17, 0x4, R12 ;  /* 0x0000000411067825 */ /* 0x002fc600078e020c */
[----:B------:R-:W5:Y:S04]  /*0320*/  LDG.E R15, desc[UR6][R12.64] ;  /* 0x000000060c0f7981 */ /* 0x000f68000c1e1900 */
[----:B------:R-:W5:Y:S01]  /*0330*/  LDG.E R7, desc[UR6][R6.64] ;  /* 0x0000000606077981 */ /* 0x000f62000c1e1900 */
[----:B--2---:R-:W-:-:S03]  /*0340*/  IMAD R9, R24, R25, R22 ;  /* 0x0000001918097224 */ /* 0x004fc600078e0216 */
[----:B------:R-:W2:Y:S04]  /*0350*/  LDG.E R25, desc[UR6][R2.64+0x4] ;  /* 0x0000040602197981 */ /* 0x000ea8000c1e1900 */
[----:B------:R-:W2:Y:S04]  /*0360*/  LDG.E R22, desc[UR6][R2.64+0x8] ;  /* 0x0000080602167981 */ /* 0x000ea8000c1e1900 */
[----:B------:R-:W2:Y:S01]  /*0370*/  LDG.E R24, desc[UR6][R2.64+0xc] ;  /* 0x00000c0602187981 */ /* 0x000ea2000c1e1900 */
[----:B---3--:R-:W-:Y:S01]  /*0380*/  IMAD R9, R23, R14, R9 ;  /* 0x0000000e17097224 */ /* 0x008fe200078e0209 */
[----:B------:R-:W-:-:S03]  /*0390*/  IADD3 R21, PT, PT, R21, 0x8, RZ ;  /* 0x0000000815157810 */ /* 0x000fc60007ffe0ff */
[----:B----4-:R-:W-:Y:S01]  /*03a0*/  IMAD R9, R27, R28, R9 ;  /* 0x0000001c1b097224 */ /* 0x010fe200078e0209 */
[----:B------:R-:W-:-:S03]  /*03b0*/  ISETP.NE.AND P1, PT, R21, RZ, PT ;  /* 0x000000ff1500720c */ /* 0x000fc60003f25270 */
[----:B-----5:R-:W-:-:S04]  /*03c0*/  IMAD R4, R29, R4, R9 ;  /* 0x000000041d047224 */ /* 0x020fc800078e0209 */
[----:B------:R-:W-:Y:S01]  /*03d0*/  IMAD R4, R5, R8, R4 ;  /* 0x0000000805047224 */ /* 0x000fe200078e0204 */
[----:B------:R-:W-:Y:S02]  /*03e0*/  IADD3 R5, P2, PT, R2, 0x20, RZ ;  /* 0x0000002002057810 */ /* 0x000fe40007f5e0ff */
[----:B------:R-:W-:Y:S01]  /*03f0*/  LEA R18, R17, R18, 0x3 ;  /* 0x0000001211127211 */ /* 0x000fe200078e18ff */
[----:B--2---:R-:W-:-:S04]  /*0400*/  IMAD R4, R25, R10, R4 ;  /* 0x0000000a19047224 */ /* 0x004fc800078e0204 */
[----:B------:R-:W-:Y:S01]  /*0410*/  IMAD R22, R22, R15, R4 ;  /* 0x0000000f16167224 */ /* 0x000fe200078e0204 */
[----:B------:R-:W-:-:S03]  /*0420*/  IADD3.X R4, PT, PT, RZ, R3, RZ, P2, !PT ;  /* 0x00000003ff047210 */ /* 0x000fc600017fe4ff */
[----:B------:R-:W-:Y:S01]  /*0430*/  IMAD R22, R24, R7, R22 ;  /* 0x0000000718167224 */ /* 0x000fe200078e0216 */
[----:B------:R-:W-:Y:S06]  /*0440*/  @P1 BRA `(.L_x_2) ;  /* 0xfffffffc005c1947 */ /* 0x000fec000383ffff */
.L_x_1:
[----:B------:R-:W-:Y:S05]  /*0450*/  @!P0 BRA `(.L_x_0) ;  /* 0x0000000000fc8947 */ /* 0x000fea0003800000 */
[----:B------:R-:W-:Y:S02]  /*0460*/  ISETP.GE.U32.AND P1, PT, R26, 0x4, PT ;  /* 0x000000041a00780c */ /* 0x000fe40003f26070 */
[----:B------:R-:W-:-:S04]  /*0470*/  LOP3.LUT R14, R16, 0x3, RZ, 0xc0, !PT ;  /* 0x00000003100e7812 */ /* 0x000fc800078ec0ff */
[----:B------:R-:W-:-:S07]  /*0480*/  ISETP.NE.AND P0, PT, R14, RZ, PT ;  /* 0x000000ff0e00720c */ /* 0x000fce0003f05270 */
[----:B------:R-:W-:Y:S06]  /*0490*/  @!P1 BRA `(.L_x_3) ;  /* 0x00000000006c9947 */ /* 0x000fec0003800000 */
[----:B------:R-:W0:Y:S01]  /*04a0*/  LDC.64 R4, c[0x0][0x388] ;  /* 0x0000e200ff047b82 */ /* 0x000e220000000a00 */
[----:B------:R-:W-:Y:S01]  /*04b0*/  IMAD R9, R20, R17, R0 ;  /* 0x0000001114097224 */ /* 0x000fe200078e0200 */
[CC--:B------:R-:W-:Y:S02]  /*04c0*/  IADD3 R7, PT, PT, R19.reuse, R20.reuse, RZ ;  /* 0x0000001413077210 */ /* 0x0c0fe40007ffe0ff */
[----:B------:R-:W-:-:S04]  /*04d0*/  IADD3 R8, P1, PT, R19, R20, RZ ;  /* 0x0000001413087210 */ /* 0x000fc80007f3e0ff */
[----:B------:R-:W1:Y:S08]  /*04e0*/  LDC.64 R12, c[0x0][0x380] ;  /* 0x0000e000ff0c7b82 */ /* 0x000e700000000a00 */
[----:B------:R-:W2:Y:S01]  /*04f0*/  LDC.64 R2, c[0x0][0x380] ;  /* 0x0000e000ff027b82 */ /* 0x000ea20000000a00 */
[----:B0-----:R-:W-:Y:S01]  /*0500*/  IMAD.WIDE R4, R9, 0x4, R4 ;  /* 0x0000000409047825 */ /* 0x001fe200078e0204 */
[----:B------:R-:W-:-:S03]  /*0510*/  IADD3.X R9, PT, PT, RZ, RZ, RZ, P1, !PT ;  /* 0x000000ffff097210 */ /* 0x000fc60000ffe4ff */
[----:B-1----:R-:W-:-:S04]  /*0520*/  IMAD.WIDE.U32 R12, R7, 0x4, R12 ;  /* 0x00000004070c7825 */ /* 0x002fc800078e000c */
[----:B------:R-:W-:Y:S02]  /*0530*/  IMAD.WIDE R6, R17, 0x4, R4 ;  /* 0x0000000411067825 */ /* 0x000fe400078e0204 */
[----:B------:R-:W3:Y:S01]  /*0540*/  LDG.E R13, desc[UR6][R12.64] ;  /* 0x000000060c0d7981 */ /* 0x000ee2000c1e1900 */
[----:B--2---:R-:W-:-:S03]  /*0550*/  LEA R2, P1, R8, R2, 0x2 ;  /* 0x0000000208027211 */ /* 0x004fc600078210ff */
[----:B------:R-:W3:Y:S01]  /*0560*/  LDG.E R4, desc[UR6][R4.64] ;  /* 0x0000000604047981 */ /* 0x000ee2000c1e1900 */
[----:B------:R-:W-:Y:S01]  /*0570*/  LEA.HI.X R3, R8, R3, R9, 0x2, P1 ;  /* 0x0000000308037211 */ /* 0x000fe200008f1409 */
[C---:B------:R-:W-:Y:S02]  /*0580*/  IMAD.WIDE R8, R17.reuse, 0x4, R6 ;  /* 0x0000000411087825 */ /* 0x040fe400078e0206 */
[----:B------:R-:W2:Y:S04]  /*0590*/  LDG.E R6, desc[UR6][R6.64] ;  /* 0x0000000606067981 */ /* 0x000ea8000c1e1900 */
[----:B------:R-:W2:Y:S01]  /*05a0*/  LDG.E R18, desc[UR6][R2.64+0x4] ;  /* 0x0000040602127981 */ /* 0x000ea2000c1e1900 */
[----:B------:R-:W-:-:S03]  /*05b0*/  IMAD.WIDE R10, R17, 0x4, R8 ;  /* 0x00000004110a7825 */ /* 0x000fc600078e0208 */
[----:B------:R-:W4:Y:S04]  /*05c0*/  LDG.E R8, desc[UR6][R8.64] ;  /* 0x0000000608087981 */ /* 0x000f28000c1e1900 */
[----:B------:R-:W4:Y:S04]  /*05d0*/  LDG.E R24, desc[UR6][R2.64+0x8] ;  /* 0x0000080602187981 */ /* 0x000f28000c1e1900 */
[----:B------:R-:W5:Y:S04]  /*05e0*/  LDG.E R10, desc[UR6][R10.64] ;  /* 0x000000060a0a7981 */ /* 0x000f68000c1e1900 */
[----:B------:R-:W5:Y:S01]  /*05f0*/  LDG.E R26, desc[UR6][R2.64+0xc] ;  /* 0x00000c06021a7981 */ /* 0x000f62000c1e1900 */
[----:B------:R-:W-:Y:S01]  /*0600*/  IADD3 R20, PT, PT, R20, 0x4, RZ ;  /* 0x0000000414147810 */ /* 0x000fe20007ffe0ff */
[----:B---3--:R-:W-:-:S04]  /*0610*/  IMAD R13, R13, R4, R22 ;  /* 0x000000040d0d7224 */ /* 0x008fc800078e0216 */
[----:B--2---:R-:W-:-:S04]  /*0620*/  IMAD R13, R18, R6, R13 ;  /* 0x00000006120d7224 */ /* 0x004fc800078e020d */
[----:B----4-:R-:W-:-:S04]  /*0630*/  IMAD R13, R24, R8, R13 ;  /* 0x00000008180d7224 */ /* 0x010fc800078e020d */
[----:B-----5:R-:W-:-:S07]  /*0640*/  IMAD R22, R26, R10, R13 ;  /* 0x0000000a1a167224 */ /* 0x020fce00078e020d */
.L_x_3:
[----:B------:R-:W-:Y:S05]  /*0650*/  @!P0 BRA `(.L_x_0) ;  /* 0x00000000007c8947 */ /* 0x000fea0003800000 */
[----:B------:R-:W-:Y:S01]  /*0660*/  ISETP.NE.AND P1, PT, R14, 0x1, PT ;  /* 0x000000010e00780c */ /* 0x000fe20003f25270 */
[----:B------:R-:W0:Y:S01]  /*0670*/  LDC.64 R10, c[0x0][0x380] ;  /* 0x0000e000ff0a7b82 */ /* 0x000e220000000a00 */
[----:B------:R-:W-:-:S04]  /*0680*/  LOP3.LUT R16, R16, 0x1, RZ, 0xc0, !PT ;  /* 0x0000000110107812 */ /* 0x000fc800078ec0ff */
[----:B------:R-:W-:-:S03]  /*0690*/  ISETP.NE.U32.AND P0, PT, R16, 0x1, PT ;  /* 0x000000011000780c */ /* 0x000fc60003f05070 */
[----:B------:R-:W1:Y:S04]  /*06a0*/  LDC.64 R8, c[0x0][0x388] ;  /* 0x0000e200ff087b82 */ /* 0x000e680000000a00 */
[CC--:B------:R-:W-:Y:S02]  /*06b0*/  @P1 IADD3 R13, PT, PT, R19.reuse, R20.reuse, RZ ;  /* 0x00000014130d1210 */ /* 0x0c0fe40007ffe0ff */
[----:B------:R-:W-:Y:S02]  /*06c0*/  @P1 IADD3 R12, P2, PT, R19, R20, RZ ;  /* 0x00000014130c1210 */ /* 0x000fe40007f5e0ff */
[----:B------:R-:W2:Y:S02]  /*06d0*/  @P1 LDC.64 R4, c[0x0][0x380] ;  /* 0x0000e000ff041b82 */ /* 0x000ea40000000a00 */
[----:B------:R-:W-:-:S06]  /*06e0*/  @P1 IADD3.X R14, PT, PT, RZ, RZ, RZ, P2, !PT ;  /* 0x000000ffff0e1210 */ /* 0x000fcc00017fe4ff */
[----:B------:R-:W3:Y:S01]  /*06f0*/  LDC.64 R6, c[0x0][0x380] ;  /* 0x0000e000ff067b82 */ /* 0x000ee20000000a00 */
[----:B0-----:R-:W-:-:S04]  /*0700*/  @P1 IMAD.WIDE.U32 R10, R13, 0x4, R10 ;  /* 0x000000040d0a1825 */ /* 0x001fc800078e000a */
[CC--:B------:R-:W-:Y:S01]  /*0710*/  @P1 IMAD R13, R20.reuse, R17.reuse, R0 ;  /* 0x00000011140d1224 */ /* 0x0c0fe200078e0200 */
[----:B------:R-:W-:Y:S01]  /*0720*/  @P1 IADD3 R20, PT, PT, R20, 0x2, RZ ;  /* 0x0000000214141810 */ /* 0x000fe20007ffe0ff */
[----:B------:R-:W4:Y:S01]  /*0730*/  @P1 LDG.E R11, desc[UR6][R10.64] ;  /* 0x000000060a0b1981 */ /* 0x000f22000c1e1900 */
[----:B------:R-:W0:Y:S01]  /*0740*/  LDC.64 R2, c[0x0][0x388] ;  /* 0x0000e200ff027b82 */ /* 0x000e220000000a00 */
[----:B-1----:R-:W-:Y:S01]  /*0750*/  @P1 IMAD.WIDE R8, R13, 0x4, R8 ;  /* 0x000000040d081825 */ /* 0x002fe200078e0208 */
[----:B------:R-:W-:Y:S02]  /*0760*/  @!P0 IADD3 R19, PT, PT, R19, R20, RZ ;  /* 0x0000001413138210 */ /* 0x000fe40007ffe0ff */
[----:B--2---:R-:W-:Y:S01]  /*0770*/  @P1 LEA R4, P2, R12, R4, 0x2 ;  /* 0x000000040c041211 */ /* 0x004fe200078410ff */
[----:B------:R-:W-:-:S03]  /*0780*/  @!P0 IMAD R15, R20, R17, R0 ;  /* 0x00000011140f8224 */ /* 0x000fc600078e0200 */
[----:B------:R-:W-:Y:S01]  /*0790*/  @P1 LEA.HI.X R5, R12, R5, R14, 0x2, P2 ;  /* 0x000000050c051211 */ /* 0x000fe200010f140e */
[----:B------:R-:W-:Y:S01]  /*07a0*/  @P1 IMAD.WIDE R12, R17, 0x4, R8 ;  /* 0x00000004110c1825 */ /* 0x000fe200078e0208 */
[----:B------:R-:W4:Y:S03]  /*07b0*/  @P1 LDG.E R14, desc[UR6][R8.64] ;  /* 0x00000006080e1981 */ /* 0x000f26000c1e1900 */
[----:B---3--:R-:W-:Y:S01]  /*07c0*/  @!P0 IMAD.WIDE.U32 R6, R19, 0x4, R6 ;  /* 0x0000000413068825 */ /* 0x008fe200078e0006 */
[----:B------:R-:W2:Y:S04]  /*07d0*/  @P1 LDG.E R4, desc[UR6][R4.64+0x4] ;  /* 0x0000040604041981 */ /* 0x000ea8000c1e1900 */
[----:B------:R-:W2:Y:S01]  /*07e0*/  @P1 LDG.E R12, desc[UR6][R12.64] ;  /* 0x000000060c0c1981 */ /* 0x000ea2000c1e1900 */
[----:B0-----:R-:W-:-:S03]  /*07f0*/  @!P0 IMAD.WIDE R2, R15, 0x4, R2 ;  /* 0x000000040f028825 */ /* 0x001fc600078e0202 */
[----:B------:R-:W3:Y:S04]  /*0800*/  @!P0 LDG.E R7, desc[UR6][R6.64] ;  /* 0x0000000606078981 */ /* 0x000ee8000c1e1900 */
[----:B------:R-:W3:Y:S01]  /*0810*/  @!P0 LDG.E R2, desc[UR6][R2.64] ;  /* 0x0000000602028981 */ /* 0x000ee2000c1e1900 */
[----:B----4-:R-:W-:-:S04]  /*0820*/  @P1 IMAD R11, R11, R14, R22 ;  /* 0x0000000e0b0b1224 */ /* 0x010fc800078e0216 */
[----:B--2---:R-:W-:-:S04]  /*0830*/  @P1 IMAD R22, R4, R12, R11 ;  /* 0x0000000c04161224 */ /* 0x004fc800078e020b */
[----:B---3--:R-:W-:-:S07]  /*0840*/  @!P0 IMAD R22, R7, R2, R22 ;  /* 0x0000000207168224 */ /* 0x008fce00078e0216 */
.L_x_0:
[----:B------:R-:W0:Y:S01]  /*0850*/  LDC.64 R2, c[0x0][0x390] ;  /* 0x0000e400ff027b82 */ /* 0x000e220000000a00 */
[----:B------:R-:W-:-:S04]  /*0860*/  IMAD R17, R17, UR4, R0 ;  /* 0x0000000411117c24 */ /* 0x000fc8000f8e0200 */
[----:B0-----:R-:W-:-:S05]  /*0870*/  IMAD.WIDE.U32 R2, R17, 0x4, R2 ;  /* 0x0000000411027825 */ /* 0x001fca00078e0002 */
[----:B------:R-:W-:Y:S01]  /*0880*/  STG.E desc[UR6][R2.64], R22 ;  /* 0x0000001602007986 */ /* 0x000fe2000c101906 */
[----:B------:R-:W-:Y:S05]  /*0890*/  EXIT ;  /* 0x000000000000794d */ /* 0x000fea0003800000 */
.L_x_4:
[----:B------:R-:W-:-:S00]  /*08a0*/  BRA `(.L_x_4) ;  /* 0xfffffffc00fc7947 */ /* 0x000fc0000383ffff */
[----:B------:R-:W-:-:S00]  /*08b0*/  NOP ;  /* 0x0000000000007918 */ /* 0x000fc00000000000 */
        /* <DEDUP_REMOVED lines=12> */
.L_x_26:


//--------------------- .text._Z18multiplyColumnWisePiS_S_iii --------------------------
	.section	.text._Z18multiplyColumnWisePiS_S_iii,"ax",@progbits
	.align	128
        .global         _Z18multiplyColumnWisePiS_S_iii
        .type           _Z18multiplyColumnWisePiS_S_iii,@function
        .size           _Z18multiplyColumnWisePiS_S_iii,(.L_x_27 - _Z18multiplyColumnWisePiS_S_iii)
        .other          _Z18multiplyColumnWisePiS_S_iii,@"STO_CUDA_ENTRY STV_DEFAULT"
_Z18multiplyColumnWisePiS_S_iii:
.text._Z18multiplyColumnWisePiS_S_iii:
[----:B------:R-:W-:Y:S01]  /*0000*/  LDC R1, c[0x0][0x37c] ;  /* 0x0000df00ff017b82 */ /* 0x000fe20000000800 */
[----:B------:R-:W0:Y:S07]  /*0010*/  S2R R0, SR_TID.X ;  /* 0x0000000000007919 */ /* 0x000e2e0000002100 */
[----:B------:R-:W0:Y:S08]  /*0020*/  S2UR UR4, SR_CTAID.X ;  /* 0x00000000000479c3 */ /* 0x000e300000002500 */
[----:B------:R-:W0:Y:S08]  /*0030*/  LDC R5, c[0x0][0x360] ;  /* 0x0000d800ff057b82 */ /* 0x000e300000000800 */
[----:B------:R-:W1:Y:S08]  /*0040*/  LDC R2, c[0x0][0x398] ;  /* 0x0000e600ff027b82 */ /* 0x000e700000000800 */
[----:B------:R-:W2:Y:S01]  /*0050*/  LDC R3, c[0x0][0x3a0] ;  /* 0x0000e800ff037b82 */ /* 0x000ea20000000800 */
[----:B0-----:R-:W-:Y:S01]  /*0060*/  IMAD R0, R5, UR4, R0 ;  /* 0x0000000405007c24 */ /* 0x001fe2000f8e0200 */
[----:B-1----:R-:W-:-:S04]  /*0070*/  ISETP.GE.AND P0, PT, R2, 0x1, PT ;  /* 0x000000010200780c */ /* 0x002fc80003f06270 */
[----:B--2---:R-:W-:-:S13]  /*0080*/  ISETP.GE.OR P0, PT, R0, R3, !P0 ;  /* 0x000000030000720c */ /* 0x004fda0004706670 */
[----:B------:R-:W-:Y:S05]  /*0090*/  @P0 EXIT ;  /* 0x000000000000094d */ /* 0x000fea0003800000 */
[----:B------:R-:W0:Y:S01]  /*00a0*/  LDC R13, c[0x0][0x39c] ;  /* 0x0000e700ff0d7b82 */ /* 0x000e220000000800 */
[----:B------:R-:W1:Y:S01]  /*00b0*/  LDCU.64 UR6, c[0x0][0x358] ;  /* 0x00006b00ff0677ac */ /* 0x000e620008000a00 */
[----:B0-----:R-:W-:-:S13]  /*00c0*/  ISETP.GE.AND P0, PT, R13, 0x1, PT ;  /* 0x000000010d00780c */ /* 0x001fda0003f06270 */
[----:B-1----:R-:W-:Y:S05]  /*00d0*/  @!P0 BRA `(.L_x_5) ;  /* 0x0000000800288947 */ /* 0x002fea0003800000 */
[C---:B------:R-:W-:Y:S01]  /*00e0*/  LOP3.LUT R19, R13.reuse, 0x7, RZ, 0xc0, !PT ;  /* 0x000000070d137812 */ /* 0x040fe200078ec0ff */
[----:B------:R-:W-:Y:S01]  /*00f0*/  HFMA2 R15, -RZ, RZ, 0, 0 ;  /* 0x00000000ff0f7431 */ /* 0x000fe200000001ff */
[----:B------:R-:W-:Y:S02]  /*0100*/  LOP3.LUT R12, R13, 0x7ffffff8, RZ, 0xc0, !PT ;  /* 0x7ffffff80d0c7812 */ /* 0x000fe400078ec0ff */
[----:B------:R-:W-:Y:S02]  /*0110*/  IADD3 R2, PT, PT, R19, -0x1, RZ ;  /* 0xffffffff13027810 */ /* 0x000fe40007ffe0ff */
[----:B------:R-:W-:Y:S02]  /*0120*/  LOP3.LUT R13, R13, 0x3, RZ, 0xc0, !PT ;  /* 0x000000030d0d7812 */ /* 0x000fe400078ec0ff */
[----:B------:R-:W-:Y:S02]  /*0130*/  ISETP.GE.U32.AND P0, PT, R2, 0x3, PT ;  /* 0x000000030200780c */ /* 0x000fe40003f06070 */
[----:B------:R-:W-:-:S11]  /*0140*/  IADD3 R14, PT, PT, -R12, RZ, RZ ;  /* 0x000000ff0c0e7210 */ /* 0x000fd60007ffe1ff */
.L_x_10:
[----:B------:R-:W0:Y:S01]  /*0150*/  LDC R10, c[0x0][0x39c] ;  /* 0x0000e700ff0a7b82 */ /* 0x000e220000000800 */
[----:B------:R-:W-:Y:S02]  /*0160*/  MOV R17, RZ ;  /* 0x000000ff00117202 */ /* 0x000fe40000000f00 */
[----:B------:R-:W-:Y:S02]  /*0170*/  MOV R18, RZ ;  /* 0x000000ff00127202 */ /* 0x000fe40000000f00 */
[----:B0-----:R-:W-:Y:S01]  /*0180*/  ISETP.GE.U32.AND P1, PT, R10, 0x8, PT ;  /* 0x000000080a00780c */ /* 0x001fe20003f26070 */
[----:B------:R-:W-:-:S12]  /*0190*/  IMAD R16, R15, R10, RZ ;  /* 0x0000000a0f107224 */ /* 0x000fd800078e02ff */
[----:B------:R-:W-:Y:S05]  /*01a0*/  @!P1 BRA `(.L_x_6) ;  /* 0x0000000000c89947 */ /* 0x000fea0003800000 */
[----:B------:R-:W0:Y:S01]  /*01b0*/  LDC.64 R2, c[0x0][0x380] ;  /* 0x0000e000ff027b82 */ /* 0x000e220000000a00 */
[----:B------:R-:W-:Y:S02]  /*01c0*/  MOV R18, RZ ;  /* 0x000000ff00127202 */ /* 0x000fe40000000f00 */
[----:B------:R-:W-:Y:S02]  /*01d0*/  MOV R17, R0 ;  /* 0x0000000000117202 */ /* 0x000fe40000000f00 */
[----:B------:R-:W-:Y:S01]  /*01e0*/  MOV R11, R14 ;  /* 0x0000000e000b7202 */ /* 0x000fe20000000f00 */
[----:B0-----:R-:W-:-:S03]  /*01f0*/  IMAD.WIDE.U32 R2, R16, 0x4, R2 ;  /* 0x0000000410027825 */ /* 0x001fc600078e0002 */
[----:B------:R-:W-:-:S04]  /*0200*/  IADD3 R5, P1, PT, R2, 0x10, RZ ;  /* 0x0000001002057810 */ /* 0x000fc80007f3e0ff */
[----:B------:R-:W-:-:S09]  /*0210*/  IADD3.X R6, PT, PT, RZ, R3, RZ, P1, !PT ;  /* 0x00000003ff067210 */ /* 0x000fd20000ffe4ff */
.L_x_7:
[----:B------:R-:W0:Y:S01]  /*0220*/  LDC.64 R28, c[0x0][0x388] ;  /* 0x0000e200ff1c7b82 */ /* 0x000e220000000a00 */
[----:B------:R-:W-:Y:S02]  /*0230*/  MOV R2, R5 ;  /* 0x0000000500027202 */ /* 0x000fe40000000f00 */
[----:B------:R-:W-:-:S05]  /*0240*/  MOV R3, R6 ;  /* 0x0000000600037202 */ /* 0x000fca0000000f00 */
[----:B------:R-:W1:Y:S01]  /*0250*/  LDC R25, c[0x0][0x3a0] ;  /* 0x0000e800ff197b82 */ /* 0x000e620000000800 */
[----:B------:R-:W2:Y:S04]  /*0260*/  LDG.E R21, desc[UR6][R2.64+-0x10] ;  /* 0xfffff00602157981 */ /* 0x000ea8000c1e1900 */
[----:B------:R-:W3:Y:S01]  /*0270*/  LDG.E R24, desc[UR6][R2.64+-0xc] ;  /* 0xfffff40602187981 */ /* 0x000ee2000c1e1900 */
[----:B0-----:R-:W-:-:S05]  /*0280*/  IMAD.WIDE R28, R17, 0x4, R28 ;  /* 0x00000004111c7825 */ /* 0x001fca00078e021c */
[----:B------:R-:W2:Y:S01]  /*0290*/  LDG.E R26, desc[UR6][R28.64] ;  /* 0x000000061c1a7981 */ /* 0x000ea2000c1e1900 */
[----:B-1----:R-:W-:-:S05]  /*02a0*/  IMAD.WIDE R22, R25, 0x4, R28 ;  /* 0x0000000419167825 */ /* 0x002fca00078e021c */
[----:B------:R0:W3:Y:S01]  /*02b0*/  LDG.E R27, desc[UR6][R22.64] ;  /* 0x00000006161b7981 */ /* 0x0000e2000c1e1900 */
[----:B------:R-:W-:-:S03]  /*02c0*/  IMAD.WIDE R4, R25, 0x4, R22 ;  /* 0x0000000419047825 */ /* 0x000fc600078e0216 */
[----:B------:R-:W4:Y:S01]  /*02d0*/  LDG.E R29, desc[UR6][R2.64+-0x4] ;  /* 0xfffffc06021d7981 */ /* 0x000f22000c1e1900 */
[----:B------:R-:W-:-:S03]  /*02e0*/  IMAD.WIDE R6, R25, 0x4, R4 ;  /* 0x0000000419067825 */ /* 0x000fc600078e0204 */
[----:B------:R-:W5:Y:S01]  /*02f0*/  LDG.E R5, desc[UR6][R4.64] ;  /* 0x0000000604057981 */ /* 0x000f62000c1e1900 */
[----:B------:R-:W-:-:S03]  /*0300*/  IMAD.WIDE R8, R25, 0x4, R6 ;  /* 0x0000000419087825 */ /* 0x000fc600078e0206 */
[----:B------:R-:W4:Y:S04]  /*0310*/  LDG.E R6, desc[UR6][R6.64] ;  /* 0x0000000606067981 */ /* 0x000f28000c1e1900 */
[----:B------:R-:W4:Y:S04]  /*0320*/  LDG.E R4, desc[UR6][R2.64+0x4] ;  /* 0x0000040602047981 */ /* 0x000f28000c1e1900 */
[----:B------:R-:W4:Y:S01]  /*0330*/  LDG.E R7, desc[UR6][R2.64] ;  /* 0x0000000602077981 */ /* 0x000f22000c1e1900 */
[----:B--2---:R-:W-:-:S03]  /*0340*/  IMAD R26, R21, R26, R18 ;  /* 0x0000001a151a7224 */ /* 0x004fc600078e0212 */
[----:B------:R-:W5:Y:S01]  /*0350*/  LDG.E R18, desc[UR6][R2.64+-0x8] ;  /* 0xfffff80602127981 */ /* 0x000f62000c1e1900 */
[----:B------:R-:W-:-:S03]  /*0360*/  IMAD.WIDE R20, R25, 0x4, R8 ;  /* 0x0000000419147825 */ /* 0x000fc600078e0208 */
[----:B------:R-:W2:Y:S01]  /*0370*/  LDG.E R8, desc[UR6][R8.64] ;  /* 0x0000000608087981 */ /* 0x000ea2000c1e1900 */
[----:B0-----:R-:W-:-:S03]  /*0380*/  IMAD.WIDE R22, R25, 0x4, R20 ;  /* 0x0000000419167825 */ /* 0x001fc600078e0214 */
[----:B------:R-:W2:Y:S01]  /*0390*/  LDG.E R20, desc[UR6][R20.64] ;  /* 0x0000000614147981 */ /* 0x000ea2000c1e1900 */
[----:B---3--:R-:W-:Y:S02]  /*03a0*/  IMAD R28, R24, R27, R26 ;  /* 0x0000001b181c7224 */ /* 0x008fe400078e021a */
[----:B------:R-:W-:Y:S01]  /*03b0*/  IMAD.WIDE R26, R25, 0x4, R22 ;  /* 0x00000004191a7825 */ /* 0x000fe200078e0216 */
[----:B------:R-:W3:Y:S04]  /*03c0*/  LDG.E R24, desc[UR6][R22.64] ;  /* 0x0000000616187981 */ /* 0x000ee8000c1e1900 */
[----:B------:R-:W3:Y:S04]  /*03d0*/  LDG.E R9, desc[UR6][R2.64+0xc] ;  /* 0x00000c0602097981 */ /* 0x000ee8000c1e1900 */
[----:B------:R-:W3:Y:S04]  /*03e0*/  LDG.E R21, desc[UR6][R2.64+0x8] ;  /* 0x0000080602157981 */ /* 0x000ee8000c1e1900 */
[----:B------:R-:W3:Y:S01]  /*03f0*/  LDG.E R26, desc[UR6][R26.64] ;  /* 0x000000061a1a7981 */ /* 0x000ee2000c1e1900 */
[----:B------:R-:W-:-:S04]  /*0400*/  IADD3 R11, PT, PT, R11, 0x8, RZ ;  /* 0x000000080b0b7810 */ /* 0x000fc80007ffe0ff */
[----:B------:R-:W-:Y:S02]  /*0410*/  ISETP.NE.AND P1, PT, R11, RZ, PT ;  /* 0x000000ff0b00720c */ /* 0x000fe40003f25270 */
[----:B------:R-:W-:Y:S01]  /*0420*/  LEA R17, R25, R17, 0x3 ;  /* 0x0000001119117211 */ /* 0x000fe200078e18ff */
[----:B-----5:R-:W-:-:S04]  /*0430*/  IMAD R5, R18, R5, R28 ;  /* 0x0000000512057224 */ /* 0x020fc800078e021c */
[----:B----4-:R-:W-:-:S04]  /*0440*/  IMAD R5, R29, R6, R5 ;  /* 0x000000061d057224 */ /* 0x010fc800078e0205 */
[----:B--2---:R-:W-:-:S04]  /*0450*/  IMAD R5, R7, R8, R5 ;  /* 0x0000000807057224 */ /* 0x004fc800078e0205 */
[----:B------:R-:W-:Y:S01]  /*0460*/  IMAD R4, R4, R20, R5 ;  /* 0x0000001404047224 */ /* 0x000fe200078e0205 */
[----:B------:R-:W-:-:S04]  /*0470*/  IADD3 R5, P2, PT, R2, 0x20, RZ ;  /* 0x0000002002057810 */ /* 0x000fc80007f5e0ff */
[----:B------:R-:W-:Y:S01]  /*0480*/  IADD3.X R6, PT, PT, RZ, R3, RZ, P2, !PT ;  /* 0x00000003ff067210 */ /* 0x000fe200017fe4ff */
[----:B---3--:R-:W-:-:S04]  /*0490*/  IMAD R4, R21, R24, R4 ;  /* 0x0000001815047224 */ /* 0x008fc800078e0204 */
[----:B------:R-:W-:Y:S01]  /*04a0*/  IMAD R18, R9, R26, R4 ;  /* 0x0000001a09127224 */ /* 0x000fe200078e0204 */
[----:B------:R-:W-:Y:S06]  /*04b0*/  @P1 BRA `(.L_x_7) ;  /* 0xfffffffc00581947 */ /* 0x000fec000383ffff */
[----:B------:R-:W-:-:S07]  /*04c0*/  MOV R17, R12 ;  /* 0x0000000c00117202 */ /* 0x000fce0000000f00 */
.L_x_6:
[----:B------:R-:W-:-:S13]  /*04d0*/  ISETP.NE.AND P1, PT, R19, RZ, PT ;  /* 0x000000ff1300720c */ /* 0x000fda0003f25270 */
[----:B------:R-:W-:Y:S05]  /*04e0*/  @!P1 BRA `(.L_x_8) ;  /* 0x0000000000fc9947 */ /* 0x000fea0003800000 */
[----:B------:R-:W-:Y:S01]  /*04f0*/  ISETP.NE.AND P1, PT, R13, RZ, PT ;  /* 0x000000ff0d00720c */ /* 0x000fe20003f25270 */
[----:B------:R-:W-:-:S12]  /*0500*/  @!P0 BRA `(.L_x_9) ;  /* 0x0000000000708947 */ /* 0x000fd80003800000 */
[----:B------:R-:W0:Y:S01]  /*0510*/  LDC R11, c[0x0][0x3a0] ;  /* 0x0000e800ff0b7b82 */ /* 0x000e220000000800 */
[CC--:B------:R-:W-:Y:S02]  /*0520*/  IADD3 R9, PT, PT, R16.reuse, R17.reuse, RZ ;  /* 0x0000001110097210 */ /* 0x0c0fe40007ffe0ff */
[----:B------:R-:W-:-:S05]  /*0530*/  IADD3 R20, P2, PT, R16, R17, RZ ;  /* 0x0000001110147210 */ /* 0x000fca0007f5e0ff */
[----:B------:R-:W1:Y:S08]  /*0540*/  LDC.64 R4, c[0x0][0x388] ;  /* 0x0000e200ff047b82 */ /* 0x000e700000000a00 */
[----:B------:R-:W2:Y:S08]  /*0550*/  LDC.64 R6, c[0x0][0x380] ;  /* 0x0000e000ff067b82 */ /* 0x000eb00000000a00 */
[----:B------:R-:W3:Y:S01]  /*0560*/  LDC.64 R2, c[0x0][0x380] ;  /* 0x0000e000ff027b82 */ /* 0x000ee20000000a00 */
[----:B0-----:R-:W-:-:S04]  /*0570*/  IMAD R21, R17, R11, R0 ;  /* 0x0000000b11157224 */ /* 0x001fc800078e0200 */
[----:B-1----:R-:W-:Y:S01]  /*0580*/  IMAD.WIDE R4, R21, 0x4, R4 ;  /* 0x0000000415047825 */ /* 0x002fe200078e0204 */
[----:B------:R-:W-:-:S03]  /*0590*/  IADD3.X R21, PT, PT, RZ, RZ, RZ, P2, !PT ;  /* 0x000000ffff157210 */ /* 0x000fc600017fe4ff */
[----:B--2---:R-:W-:-:S04]  /*05a0*/  IMAD.WIDE.U32 R6, R9, 0x4, R6 ;  /* 0x0000000409067825 */ /* 0x004fc800078e0006 */
[----:B------:R-:W-:Y:S02]  /*05b0*/  IMAD.WIDE R8, R11, 0x4, R4 ;  /* 0x000000040b087825 */ /* 0x000fe400078e0204 */
[----:B------:R-:W2:Y:S01]  /*05c0*/  LDG.E R7, desc[UR6][R6.64] ;  /* 0x0000000606077981 */ /* 0x000ea2000c1e1900 */
[----:B---3--:R-:W-:-:S03]  /*05d0*/  LEA R2, P2, R20, R2, 0x2 ;  /* 0x0000000214027211 */ /* 0x008fc600078410ff */
[----:B------:R-:W2:Y:S01]  /*05e0*/  LDG.E R4, desc[UR6][R4.64] ;  /* 0x0000000604047981 */ /* 0x000ea2000c1e1900 */
[----:B------:R-:W-:Y:S01]  /*05f0*/  LEA.HI.X R3, R20, R3, R21, 0x2, P2 ;  /* 0x0000000314037211 */ /* 0x000fe200010f1415 */
[C---:B------:R-:W-:Y:S02]  /*0600*/  IMAD.WIDE R20, R11.reuse, 0x4, R8 ;  /* 0x000000040b147825 */ /* 0x040fe400078e0208 */
[----:B------:R-:W3:Y:S04]  /*0610*/  LDG.E R8, desc[UR6][R8.64] ;  /* 0x0000000608087981 */ /* 0x000ee8000c1e1900 */
[----:B------:R-:W3:Y:S01]  /*0620*/  LDG.E R24, desc[UR6][R2.64+0x4] ;  /* 0x0000040602187981 */ /* 0x000ee2000c1e1900 */
[----:B------:R-:W-:-:S03]  /*0630*/  IMAD.WIDE R22, R11, 0x4, R20 ;  /* 0x000000040b167825 */ /* 0x000fc600078e0214 */
[----:B------:R-:W4:Y:S04]  /*0640*/  LDG.E R20, desc[UR6][R20.64] ;  /* 0x0000000614147981 */ /* 0x000f28000c1e1900 */
[----:B------:R-:W4:Y:S04]  /*0650*/  LDG.E R26, desc[UR6][R2.64+0x8] ;  /* 0x00000806021a7981 */ /* 0x000f28000c1e1900 */
[----:B------:R-:W5:Y:S04]  /*0660*/  LDG.E R22, desc[UR6][R22.64] ;  /* 0x0000000616167981 */ /* 0x000f68000c1e1900 */
[----:B------:R-:W5:Y:S01]  /*0670*/  LDG.E R28, desc[UR6][R2.64+0xc] ;  /* 0x00000c06021c7981 */ /* 0x000f62000c1e1900 */
[----:B------:R-:W-:Y:S01]  /*0680*/  IADD3 R17, PT, PT, R17, 0x4, RZ ;  /* 0x0000000411117810 */ /* 0x000fe20007ffe0ff */
[----:B--2---:R-:W-:-:S04]  /*0690*/  IMAD R7, R7, R4, R18 ;  /* 0x0000000407077224 */ /* 0x004fc800078e0212 */
[----:B---3--:R-:W-:-:S04]  /*06a0*/  IMAD R7, R24, R8, R7 ;  /* 0x0000000818077224 */ /* 0x008fc800078e0207 */
[----:B----4-:R-:W-:-:S04]  /*06b0*/  IMAD R7, R26, R20, R7 ;  /* 0x000000141a077224 */ /* 0x010fc800078e0207 */
[----:B-----5:R-:W-:-:S07]  /*06c0*/  IMAD R18, R28, R22, R7 ;  /* 0x000000161c127224 */ /* 0x020fce00078e0207 */
.L_x_9:
[----:B------:R-:W-:Y:S05]  /*06d0*/  @!P1 BRA `(.L_x_8) ;  /* 0x0000000000809947 */ /* 0x000fea0003800000 */
[----:B------:R-:W-:Y:S01]  /*06e0*/  ISETP.NE.AND P2, PT, R13, 0x1, PT ;  /* 0x000000010d00780c */ /* 0x000fe20003f45270 */
[----:B------:R-:W0:Y:S01]  /*06f0*/  LDC.64 R8, c[0x0][0x380] ;  /* 0x0000e000ff087b82 */ /* 0x000e220000000a00 */
[----:B------:R-:W-:-:S07]  /*0700*/  LOP3.LUT P1, RZ, R10, 0x1, RZ, 0xc0, !PT ;  /* 0x000000010aff7812 */ /* 0x000fce000782c0ff */
[----:B------:R-:W1:Y:S04]  /*0710*/  LDC.64 R10, c[0x0][0x388] ;  /* 0x0000e200ff0a7b82 */ /* 0x000e680000000a00 */
[CC--:B------:R-:W-:Y:S02]  /*0720*/  @P2 IADD3 R21, P3, PT, R16.reuse, R17.reuse, RZ ;  /* 0x0000001110152210 */ /* 0x0c0fe40007f7e0ff */
[----:B------:R-:W-:Y:S02]  /*0730*/  @P2 IADD3 R25, PT, PT, R16, R17, RZ ;  /* 0x0000001110192210 */ /* 0x000fe40007ffe0ff */
[----:B------:R-:W2:Y:S01]  /*0740*/  @P2 LDC R23, c[0x0][0x3a0] ;  /* 0x0000e800ff172b82 */ /* 0x000ea20000000800 */
[----:B------:R-:W-:-:S07]  /*0750*/  @P2 IADD3.X R22, PT, PT, RZ, RZ, RZ, P3, !PT ;  /* 0x000000ffff162210 */ /* 0x000fce0001ffe4ff */
[----:B------:R-:W3:Y:S01]  /*0760*/  @P2 LDC.64 R2, c[0x0][0x380] ;  /* 0x0000e000ff022b82 */ /* 0x000ee20000000a00 */
[----:B0-----:R-:W-:-:S06]  /*0770*/  @P2 IMAD.WIDE.U32 R8, R25, 0x4, R8 ;  /* 0x0000000419082825 */ /* 0x001fcc00078e0008 */
[----:B------:R-:W4:Y:S01]  /*0780*/  @P2 LDG.E R9, desc[UR6][R8.64] ;  /* 0x0000000608092981 */ /* 0x000f22000c1e1900 */
[----:B------:R-:W0:Y:S08]  /*0790*/  @P1 LDC R20, c[0x0][0x3a0] ;  /* 0x0000e800ff141b82 */ /* 0x000e300000000800 */
[----:B------:R-:W5:Y:S01]  /*07a0*/  LDC.64 R4, c[0x0][0x380] ;  /* 0x0000e000ff047b82 */ /* 0x000f620000000a00 */
[C---:B--2---:R-:W-:Y:S01]  /*07b0*/  @P2 IMAD R27, R17.reuse, R23, R0 ;  /* 0x00000017111b2224 */ /* 0x044fe200078e0200 */
[----:B------:R-:W-:-:S03]  /*07c0*/  @P2 IADD3 R17, PT, PT, R17, 0x2, RZ ;  /* 0x0000000211112810 */ /* 0x000fc60007ffe0ff */
[----:B-1----:R-:W-:-:S03]  /*07d0*/  @P2 IMAD.WIDE R10, R27, 0x4, R10 ;  /* 0x000000041b0a2825 */ /* 0x002fc600078e020a */
[----:B------:R-:W1:Y:S01]  /*07e0*/  LDC.64 R6, c[0x0][0x388] ;  /* 0x0000e200ff067b82 */ /* 0x000e620000000a00 */
[----:B---3--:R-:W-:-:S04]  /*07f0*/  @P2 LEA R2, P3, R21, R2, 0x2 ;  /* 0x0000000215022211 */ /* 0x008fc800078610ff */
[----:B------:R-:W-:Y:S01]  /*0800*/  @P2 LEA.HI.X R3, R21, R3, R22, 0x2, P3 ;  /* 0x0000000315032211 */ /* 0x000fe200018f1416 */
[----:B------:R-:W-:Y:S01]  /*0810*/  @P2 IMAD.WIDE R22, R23, 0x4, R10 ;  /* 0x0000000417162825 */ /* 0x000fe200078e020a */
[----:B------:R-:W-:Y:S02]  /*0820*/  @P1 IADD3 R21, PT, PT, R16, R17, RZ ;  /* 0x0000001110151210 */ /* 0x000fe40007ffe0ff */
[----:B------:R-:W4:Y:S01]  /*0830*/  @P2 LDG.E R16, desc[UR6][R10.64] ;  /* 0x000000060a102981 */ /* 0x000f22000c1e1900 */
[----:B0-----:R-:W-:-:S03]  /*0840*/  @P1 IMAD R17, R17, R20, R0 ;  /* 0x0000001411111224 */ /* 0x001fc600078e0200 */
[----:B------:R-:W2:Y:S01]  /*0850*/  @P2 LDG.E R2, desc[UR6][R2.64+0x4] ;  /* 0x0000040602022981 */ /* 0x000ea2000c1e1900 */
[----:B-----5:R-:W-:-:S03]  /*0860*/  @P1 IMAD.WIDE.U32 R4, R21, 0x4, R4 ;  /* 0x0000000415041825 */ /* 0x020fc600078e0004 */
[----:B------:R-:W2:Y:S04]  /*0870*/  @P2 LDG.E R22, desc[UR6][R22.64] ;  /* 0x0000000616162981 */ /* 0x000ea8000c1e1900 */
[----:B------:R-:W3:Y:S01]  /*0880*/  @P1 LDG.E R5, desc[UR6][R4.64] ;  /* 0x0000000604051981 */ /* 0x000ee2000c1e1900 */
[----:B-1----:R-:W-:-:S06]  /*0890*/  @P1 IMAD.WIDE R6, R17, 0x4, R6 ;  /* 0x0000000411061825 */ /* 0x002fcc00078e0206 */
[----:B------:R-:W3:Y:S01]  /*08a0*/  @P1 LDG.E R6, desc[UR6][R6.64] ;  /* 0x0000000606061981 */ /* 0x000ee2000c1e1900 */
[----:B----4-:R-:W-:-:S04]  /*08b0*/  @P2 IMAD R9, R9, R16, R18 ;  /* 0x0000001009092224 */ /* 0x010fc800078e0212 */
[----:B--2---:R-:W-:-:S04]  /*08c0*/  @P2 IMAD R18, R2, R22, R9 ;  /* 0x0000001602122224 */ /* 0x004fc800078e0209 */
[----:B---3--:R-:W-:-:S07]  /*08d0*/  @P1 IMAD R18, R5, R6, R18 ;  /* 0x0000000605121224 */ /* 0x008fce00078e0212 */
.L_x_8:
[----:B------:R-:W0:Y:S01]  /*08e0*/  LDCU UR4, c[0x0][0x3a0] ;  /* 0x00007400ff0477ac */ /* 0x000e220008000800 */
[----:B------:R-:W1:Y:S01]  /*08f0*/  LDC.64 R2, c[0x0][0x390] ;  /* 0x0000e400ff027b82 */ /* 0x000e620000000a00 */
[C---:B0-----:R-:W-:Y:S01]  /*0900*/  IMAD R5, R15.reuse, UR4, R0 ;  /* 0x000000040f057c24 */ /* 0x041fe2000f8e0200 */
[----:B------:R-:W0:Y:S01]  /*0910*/  LDCU UR4, c[0x0][0x398] ;  /* 0x00007300ff0477ac */ /* 0x000e220008000800 */
[----:B------:R-:W-:Y:S02]  /*0920*/  IADD3 R15, PT, PT, R15, 0x1, RZ ;  /* 0x000000010f0f7810 */ /* 0x000fe40007ffe0ff */
[----:B-1----:R-:W-:-:S05]  /*0930*/  IMAD.WIDE R2, R5, 0x4, R2 ;  /* 0x0000000405027825 */ /* 0x002fca00078e0202 */
[----:B------:R1:W-:Y:S01]  /*0940*/  STG.E desc[UR6][R2.64], R18 ;  /* 0x0000001202007986 */ /* 0x0003e2000c101906 */
[----:B0-----:R-:W-:-:S13]  /*0950*/  ISETP.NE.AND P1, PT, R15, UR4, PT ;  /* 0x000000040f007c0c */ /* 0x001fda000bf25270 */
[----:B-1----:R-:W-:Y:S05]  /*0960*/  @!P1 EXIT ;  /* 0x000000000000994d */ /* 0x002fea0003800000 */
[----:B------:R-:W-:Y:S05]  /*0970*/  BRA `(.L_x_10) ;  /* 0xfffffff400f47947 */ /* 0x000fea000383ffff */
.L_x_5:
[C---:B------:R-:W-:Y:S01]  /*0980*/  ISETP.GE.U32.AND P0, PT, R2.reuse, 0x8, PT ;  /* 0x000000080200780c */ /* 0x040fe20003f06070 */
[----:B------:R-:W-:Y:S01]  /*0990*/  HFMA2 R4, -RZ, RZ, 0, 0 ;  /* 0x00000000ff047431 */ /* 0x000fe200000001ff */
[----:B------:R-:W-:-:S04]  /*09a0*/  LOP3.LUT R5, R2, 0x7, RZ, 0xc0, !PT ;  /* 0x0000000702057812 */ /* 0x000fc800078ec0ff */
[----:B------:R-:W-:-:S07]  /*09b0*/  ISETP.NE.AND P1, PT, R5, RZ, PT ;  /* 0x000000ff0500720c */ /* 0x000fce0003f25270 */
[----:B------:R-:W-:Y:S06]  /*09c0*/  @!P0 BRA `(.L_x_11) ;  /* 0x00000000005c8947 */ /* 0x000fec0003800000 */
[----:B------:R-:W0:Y:S01]  /*09d0*/  LDC.64 R6, c[0x0][0x390] ;  /* 0x0000e400ff067b82 */ /* 0x000e220000000a00 */
[----:B------:R-:W-:Y:S01]  /*09e0*/  LOP3.LUT R4, R2, 0x7ffffff8, RZ, 0xc0, !PT ;  /* 0x7ffffff802047812 */ /* 0x000fe200078ec0ff */
[----:B------:R-:W-:-:S06]  /*09f0*/  UMOV UR4, URZ ;  /* 0x000000ff00047c82 */ /* 0x000fcc0008000000 */
.L_x_12:
[----:B-1----:R-:W-:Y:S01]  /*0a00*/  IMAD R9, R3, UR4, R0 ;  /* 0x0000000403097c24 */ /* 0x002fe2000f8e0200 */
[----:B------:R-:W-:-:S03]  /*0a10*/  UIADD3 UR4, UPT, UPT, UR4, 0x8, URZ ;  /* 0x0000000804047890 */ /* 0x000fc6000fffe0ff */
[----:B0-----:R-:W-:-:S03]  /*0a20*/  IMAD.WIDE R8, R9, 0x4, R6 ;  /* 0x0000000409087825 */ /* 0x001fc600078e0206 */
[----:B------:R-:W-:Y:S02]  /*0a30*/  ISETP.NE.AND P0, PT, R4, UR4, PT ;  /* 0x0000000404007c0c */ /* 0x000fe4000bf05270 */
[----:B------:R1:W-:Y:S01]  /*0a40*/  STG.E desc[UR6][R8.64], RZ ;  /* 0x000000ff08007986 */ /* 0x0003e2000c101906 */
[----:B------:R-:W-:-:S05]  /*0a50*/  IMAD.WIDE R10, R3, 0x4, R8 ;  /* 0x00000004030a7825 */ /* 0x000fca00078e0208 */
        /* <DEDUP_REMOVED lines=13> */
[----:B------:R-:W-:Y:S05]  /*0b30*/  @P0 BRA `(.L_x_12) ;  /* 0xfffffffc00b00947 */ /* 0x000fea000383ffff */
.L_x_11:
[----:B------:R-:W-:Y:S05]  /*0b40*/  @!P1 EXIT ;  /* 0x000000000000994d */ /* 0x000fea0003800000 */
[----:B------:R-:W-:Y:S02]  /*0b50*/  ISETP.GE.U32.AND P0, PT, R5, 0x4, PT ;  /* 0x000000040500780c */ /* 0x000fe40003f06070 */
[----:B-1----:R-:W-:-:S04]  /*0b60*/  LOP3.LUT R14, R2, 0x3, RZ, 0xc0, !PT ;  /* 0x00000003020e7812 */ /* 0x002fc800078ec0ff */
[----:B------:R-:W-:-:S07]  /*0b70*/  ISETP.NE.AND P1, PT, R14, RZ, PT ;  /* 0x000000ff0e00720c */ /* 0x000fce0003f25270 */
[----:B------:R-:W-:Y:S06]  /*0b80*/  @!P0 BRA `(.L_x_13) ;  /* 0x00000000002c8947 */ /* 0x000fec0003800000 */
[----:B------:R-:W0:Y:S01]  /*0b90*/  LDC.64 R6, c[0x0][0x390] ;  /* 0x0000e400ff067b82 */ /* 0x000e220000000a00 */
[C---:B------:R-:W-:Y:S01]  /*0ba0*/  IMAD R5, R4.reuse, R3, R0 ;  /* 0x0000000304057224 */ /* 0x040fe200078e0200 */
[----:B------:R-:W-:-:S03]  /*0bb0*/  IADD3 R4, PT, PT, R4, 0x4, RZ ;  /* 0x0000000404047810 */ /* 0x000fc60007ffe0ff */
[----:B0-----:R-:W-:-:S05]  /*0bc0*/  IMAD.WIDE R6, R5, 0x4, R6 ;  /* 0x0000000405067825 */ /* 0x001fca00078e0206 */
[----:B------:R0:W-:Y:S01]  /*0bd0*/  STG.E desc[UR6][R6.64], RZ ;  /* 0x000000ff06007986 */ /* 0x0001e2000c101906 */
[----:B------:R-:W-:-:S05]  /*0be0*/  IMAD.WIDE R8, R3, 0x4, R6 ;  /* 0x0000000403087825 */ /* 0x000fca00078e0206 */
[----:B------:R0:W-:Y:S01]  /*0bf0*/  STG.E desc[UR6][R8.64], RZ ;  /* 0x000000ff08007986 */ /* 0x0001e2000c101906 */
[----:B------:R-:W-:-:S05]  /*0c00*/  IMAD.WIDE R10, R3, 0x4, R8 ;  /* 0x00000004030a7825 */ /* 0x000fca00078e0208 */
[----:B------:R0:W-:Y:S01]  /*0c10*/  STG.E desc[UR6][R10.64], RZ ;  /* 0x000000ff0a007986 */ /* 0x0001e2000c101906 */
[----:B------:R-:W-:-:S05]  /*0c20*/  IMAD.WIDE R12, R3, 0x4, R10 ;  /* 0x00000004030c7825 */ /* 0x000fca00078e020a */
[----:B------:R0:W-:Y:S02]  /*0c30*/  STG.E desc[UR6][R12.64], RZ ;  /* 0x000000ff0c007986 */ /* 0x0001e4000c101906 */
.L_x_13:
[----:B------:R-:W-:Y:S05]  /*0c40*/  @!P1 EXIT ;  /* 0x000000000000994d */ /* 0x000fea0003800000 */
[----:B------:R-:W-:Y:S02]  /*0c50*/  ISETP.NE.AND P0, PT, R14, 0x1, PT ;  /* 0x000000010e00780c */ /* 0x000fe40003f05270 */
[----:B------:R-:W-:-:S04]  /*0c60*/  LOP3.LUT R2, R2, 0x1, RZ, 0xc0, !PT ;  /* 0x0000000102027812 */ /* 0x000fc800078ec0ff */
[----:B------:R-:W-:-:S07]  /*0c70*/  ISETP.NE.U32.AND P1, PT, R2, 0x1, PT ;  /* 0x000000010200780c */ /* 0x000fce0003f25070 */
[----:B------:R-:W-:Y:S06]  /*0c80*/  @!P0 BRA `(.L_x_14) ;  /* 0x00000000001c8947 */ /* 0x000fec0003800000 */
[----:B0-----:R-:W0:Y:S01]  /*0c90*/  LDC.64 R6, c[0x0][0x390] ;  /* 0x0000e400ff067b82 */ /* 0x001e220000000a00 */
[C---:B------:R-:W-:Y:S01]  /*0ca0*/  IMAD R5, R4.reuse, R3, R0 ;  /* 0x0000000304057224 */ /* 0x040fe200078e0200 */
[----:B------:R-:W-:-:S03]  /*0cb0*/  IADD3 R4, PT, PT, R4, 0x2, RZ ;  /* 0x0000000204047810 */ /* 0x000fc60007ffe0ff */
[----:B0-----:R-:W-:-:S05]  /*0cc0*/  IMAD.WIDE R6, R5, 0x4, R6 ;  /* 0x0000000405067825 */ /* 0x001fca00078e0206 */
[----:B------:R1:W-:Y:S01]  /*0cd0*/  STG.E desc[UR6][R6.64], RZ ;  /* 0x000000ff06007986 */ /* 0x0003e2000c101906 */
[----:B------:R-:W-:-:S05]  /*0ce0*/  IMAD.WIDE R8, R3, 0x4, R6 ;  /* 0x0000000403087825 */ /* 0x000fca00078e0206 */
[----:B------:R1:W-:Y:S02]  /*0cf0*/  STG.E desc[UR6][R8.64], RZ ;  /* 0x000000ff08007986 */ /* 0x0003e4000c101906 */
.L_x_14:
[----:B------:R-:W-:Y:S05]  /*0d00*/  @P1 EXIT ;  /* 0x000000000000194d */ /* 0x000fea0003800000 */
[----:B01----:R-:W0:Y:S01]  /*0d10*/  LDC.64 R6, c[0x0][0x390] ;  /* 0x0000e400ff067b82 */ /* 0x003e220000000a00 */
[----:B------:R-:W-:-:S04]  /*0d20*/  IMAD R3, R4, R3, R0 ;  /* 0x0000000304037224 */ /* 0x000fc800078e0200 */
[----:B0-----:R-:W-:-:S05]  /*0d30*/  IMAD.WIDE R2, R3, 0x4, R6 ;  /* 0x0000000403027825 */ /* 0x001fca00078e0206 */
[----:B------:R-:W-:Y:S01]  /*0d40*/  STG.E desc[UR6][R2.64], RZ ;  /* 0x000000ff02007986 */ /* 0x000fe2000c101906 */
[----:B------:R-:W-:Y:S05]  /*0d50*/  EXIT ;  /* 0x000000000000794d */ /* 0x000fea0003800000 */
.L_x_15:
        /* <DEDUP_REMOVED lines=10> */
.L_x_27:


//--------------------- .text._Z15multiplyRowWisePiS_S_iii --------------------------
	.section	.text._Z15multiplyRowWisePiS_S_iii,"ax",@progbits
	.align	128
        .global         _Z15multiplyRowWisePiS_S_iii
        .type           _Z15multiplyRowWisePiS_S_iii,@function
        .size           _Z15multiplyRowWisePiS_S_iii,(.L_x_28 - _Z15multiplyRowWisePiS_S_iii)
        .other          _Z15multiplyRowWisePiS_S_iii,@"STO_CUDA_ENTRY STV_DEFAULT"
_Z15multiplyRowWisePiS_S_iii:
.text._Z15multiplyRowWisePiS_S_iii:
[----:B------:R-:W-:Y:S01]  /*0000*/  LDC R1, c[0x0][0x37c] ;  /* 0x0000df00ff017b82 */ /* 0x000fe20000000800 */
[----:B------:R-:W0:Y:S07]  /*0010*/  S2R R0, SR_TID.X ;  /* 0x0000000000007919 */ /* 0x000e2e0000002100 */
[----:B------:R-:W0:Y:S01]  /*0020*/  S2UR UR4, SR_CTAID.X ;  /* 0x00000000000479c3 */ /* 0x000e220000002500 */
[----:B------:R-:W1:Y:S01]  /*0030*/  LDCU UR6, c[0x0][0x3a0] ;  /* 0x00007400ff0677ac */ /* 0x000e620008000800 */
[----:B------:R-:W2:Y:S06]  /*0040*/  LDCU UR5, c[0x0][0x398] ;  /* 0x00007300ff0577ac */ /* 0x000eac0008000800 */
[----:B------:R-:W0:Y:S01]  /*0050*/  LDC R3, c[0x0][0x360] ;  /* 0x0000d800ff037b82 */ /* 0x000e220000000800 */
[----:B-1----:R-:W-:-:S06]  /*0060*/  UISETP.GE.AND UP0, UPT, UR6, 0x1, UPT ;  /* 0x000000010600788c */ /* 0x002fcc000bf06270 */
[----:B------:R-:W-:Y:S01]  /*0070*/  PLOP3.LUT P0, PT, PT, PT, UP0, 0x80, 0x8 ;  /* 0x000000000008781c */ /* 0x000fe20003f0f008 */
[----:B0-----:R-:W-:-:S05]  /*0080*/  IMAD R0, R3, UR4, R0 ;  /* 0x0000000403007c24 */ /* 0x001fca000f8e0200 */
[----:B--2---:R-:W-:-:S13]  /*0090*/  ISETP.GE.OR P0, PT, R0, UR5, !P0 ;  /* 0x0000000500007c0c */ /* 0x004fda000c706670 */
[----:B------:R-:W-:Y:S05]  /*00a0*/  @P0 EXIT ;  /* 0x000000000000094d */ /* 0x000fea0003800000 */
[----:B------:R-:W0:Y:S01]  /*00b0*/  LDC R3, c[0x0][0x39c] ;  /* 0x0000e700ff037b82 */ /* 0x000e220000000800 */
[----:B------:R-:W1:Y:S01]  /*00c0*/  LDCU.64 UR22, c[0x0][0x358] ;  /* 0x00006b00ff1677ac */ /* 0x000e620008000a00 */
[----:B0-----:R-:W-:-:S13]  /*00d0*/  ISETP.GE.AND P0, PT, R3, 0x1, PT ;  /* 0x000000010300780c */ /* 0x001fda0003f06270 */
[----:B-1----:R-:W-:Y:S05]  /*00e0*/  @!P0 BRA `(.L_x_16) ;  /* 0x00000008007c8947 */ /* 0x002fea0003800000 */
[C---:B------:R-:W-:Y:S01]  /*00f0*/  LOP3.LUT R12, R3.reuse, 0x7ffffff8, RZ, 0xc0, !PT ;  /* 0x7ffffff8030c7812 */ /* 0x040fe200078ec0ff */
[----:B------:R-:W-:Y:S01]  /*0100*/  IMAD R13, R0, R3, RZ ;  /* 0x00000003000d7224 */ /* 0x000fe200078e02ff */
[C---:B------:R-:W-:Y:S01]  /*0110*/  LOP3.LUT R24, R3.reuse, 0x7, RZ, 0xc0, !PT ;  /* 0x0000000703187812 */ /* 0x040fe200078ec0ff */
[----:B------:R-:W-:Y:S01]  /*0120*/  USHF.L.U32 UR5, UR6, 0x3, URZ ;  /* 0x0000000306057899 */ /* 0x000fe200080006ff */
[----:B------:R-:W-:Y:S01]  /*0130*/  LOP3.LUT R14, R3, 0x3, RZ, 0xc0, !PT ;  /* 0x00000003030e7812 */ /* 0x000fe200078ec0ff */
[----:B------:R-:W-:Y:S01]  /*0140*/  UMOV UR4, URZ ;  /* 0x000000ff00047c82 */ /* 0x000fe20008000000 */
[----:B------:R-:W-:-:S09]  /*0150*/  IADD3 R15, PT, PT, -R12, RZ, RZ ;  /* 0x000000ff0c0f7210 */ /* 0x000fd20007ffe1ff */
.L_x_21:
[----:B------:R-:W0:Y:S01]  /*0160*/  LDC R25, c[0x0][0x39c] ;  /* 0x0000e700ff197b82 */ /* 0x000e220000000800 */
[----:B------:R-:W-:Y:S01]  /*0170*/  HFMA2 R4, -RZ, RZ, 0, 0 ;  /* 0x00000000ff047431 */ /* 0x000fe200000001ff */
[----:B------:R-:W-:Y:S02]  /*0180*/  MOV R22, RZ ;  /* 0x000000ff00167202 */ /* 0x000fe40000000f00 */
[----:B0-----:R-:W-:-:S13]  /*0190*/  ISETP.GE.U32.AND P0, PT, R25, 0x8, PT ;  /* 0x000000081900780c */ /* 0x001fda0003f06070 */
[----:B------:R-:W-:Y:S05]  /*01a0*/  @!P0 BRA `(.L_x_17) ;  /* 0x00000004002c8947 */ /* 0x000fea0003800000 */
[----:B------:R-:W0:Y:S01]  /*01b0*/  LDCU UR6, c[0x0][0x3a0] ;  /* 0x00007400ff0677ac */ /* 0x000e220008000800 */
[----:B------:R-:W-:Y:S01]  /*01c0*/  IMAD.MOV.U32 R22, RZ, RZ, RZ ;  /* 0x000000ffff167224 */ /* 0x000fe200078e00ff */
[----:B------:R-:W-:Y:S01]  /*01d0*/  MOV R16, R13 ;  /* 0x0000000d00107202 */ /* 0x000fe20000000f00 */
[----:B------:R-:W1:Y:S01]  /*01e0*/  LDCU.64 UR24, c[0x0][0x388] ;  /* 0x00007100ff1877ac */ /* 0x000e620008000a00 */
[----:B------:R-:W-:Y:S01]  /*01f0*/  MOV R17, R15 ;  /* 0x0000000f00117202 */ /* 0x000fe20000000f00 */
[----:B0-----:R-:W-:Y:S02]  /*0200*/  UIADD3 UR7, UPT, UPT, UR4, UR6, URZ ;  /* 0x0000000604077290 */ /* 0x001fe4000fffe0ff */
[----:B------:R-:W-:Y:S02]  /*0210*/  ULEA UR8, UR6, UR4, 0x1 ;  /* 0x0000000406087291 */ /* 0x000fe4000f8e08ff */
[----:B------:R-:W-:Y:S02]  /*0220*/  UIMAD UR9, UR6, 0x3, UR4 ;  /* 0x00000003060978a4 */ /* 0x000fe4000f8e0204 */
[----:B------:R-:W-:-:S02]  /*0230*/  ULEA UR10, UR6, UR4, 0x2 ;  /* 0x00000004060a7291 */ /* 0x000fc4000f8e10ff */
[----:B------:R-:W-:Y:S02]  /*0240*/  UIMAD UR11, UR6, 0x5, UR4 ;  /* 0x00000005060b78a4 */ /* 0x000fe4000f8e0204 */
[----:B------:R-:W-:Y:S02]  /*0250*/  UIMAD UR12, UR6, 0x6, UR4 ;  /* 0x00000006060c78a4 */ /* 0x000fe4000f8e0204 */
[----:B------:R-:W-:Y:S02]  /*0260*/  UIMAD UR6, UR6, 0x7, UR4 ;  /* 0x00000007060678a4 */ /* 0x000fe4000f8e0204 */
[----:B-1----:R-:W-:-:S12]  /*0270*/  UIMAD.WIDE.U32 UR14, UR4, 0x4, UR24 ;  /* 0x00000004040e78a5 */ /* 0x002fd8000f8e0018 */
.L_x_18:
[----:B------:R-:W0:Y:S01]  /*0280*/  LDC.64 R2, c[0x0][0x380] ;  /* 0x0000e000ff027b82 */ /* 0x000e220000000a00 */
[----:B------:R-:W-:Y:S01]  /*0290*/  MOV R28, UR14 ;  /* 0x0000000e001c7c02 */ /* 0x000fe20008000f00 */
[----:B------:R-:W-:-:S05]  /*02a0*/  IMAD.U32 R29, RZ, RZ, UR15 ;  /* 0x0000000fff1d7e24 */ /* 0x000fca000f8e00ff */
[----:B------:R-:W2:Y:S01]  /*02b0*/  LDG.E R28, desc[UR22][R28.64] ;  /* 0x000000161c1c7981 */ /* 0x000ea2000c1e1900 */
[----:B0-----:R-:W-:-:S05]  /*02c0*/  IMAD.WIDE R2, R16, 0x4, R2 ;  /* 0x0000000410027825 */ /* 0x001fca00078e0202 */
[----:B------:R-:W2:Y:S01]  /*02d0*/  LDG.E R27, desc[UR22][R2.64] ;  /* 0x00000016021b7981 */ /* 0x000ea2000c1e1900 */
[----:B------:R-:W-:Y:S02]  /*02e0*/  UIMAD.WIDE.U32 UR16, UR7, 0x4, UR24 ;  /* 0x00000004071078a5 */ /* 0x000fe4000f8e0018 */
[----:B------:R-:W-:Y:S01]  /*02f0*/  UIMAD.WIDE.U32 UR18, UR8, 0x4, UR24 ;  /* 0x00000004081278a5 */ /* 0x000fe2000f8e0018 */
[----:B------:R-:W3:Y:S03]  /*0300*/  LDG.E R21, desc[UR22][R2.64+0x8] ;  /* 0x0000081602157981 */ /* 0x000ee6000c1e1900 */
[----:B------:R-:W-:Y:S01]  /*0310*/  MOV R18, UR16 ;  /* 0x0000001000127c02 */ /* 0x000fe20008000f00 */
[----:B------:R-:W-:Y:S01]  /*0320*/  UIMAD.WIDE.U32 UR20, UR10, 0x4, UR24 ;  /* 0x000000040a1478a5 */ /* 0x000fe2000f8e0018 */
[----:B------:R-:W-:Y:S01]  /*0330*/  MOV R19, UR17 ;  /* 0x0000001100137c02 */ /* 0x000fe20008000f00 */
[----:B------:R-:W-:Y:S01]  /*0340*/  UIMAD.WIDE.U32 UR16, UR9, 0x4, UR24 ;  /* 0x00000004091078a5 */ /* 0x000fe2000f8e0018 */
[----:B------:R-:W-:Y:S01]  /*0350*/  MOV R10, UR18 ;  /* 0x00000012000a7c02 */ /* 0x000fe20008000f00 */
[----:B------:R-:W-:Y:S01]  /*0360*/  IMAD.U32 R11, RZ, RZ, UR19 ;  /* 0x00000013ff0b7e24 */ /* 0x000fe2000f8e00ff */
[----:B------:R-:W4:Y:S03]  /*0370*/  LDG.E R23, desc[UR22][R2.64+0xc] ;  /* 0x00000c1602177981 */ /* 0x000f26000c1e1900 */
[----:B------:R-:W-:Y:S01]  /*0380*/  MOV R8, UR16 ;  /* 0x0000001000087c02 */ /* 0x000fe20008000f00 */
[----:B------:R-:W5:Y:S01]  /*0390*/  LDG.E R18, desc[UR22][R18.64] ;  /* 0x0000001612127981 */ /* 0x000f62000c1e1900 */
[----:B------:R-:W-:Y:S01]  /*03a0*/  MOV R9, UR17 ;  /* 0x0000001100097c02 */ /* 0x000fe20008000f00 */
[----:B------:R-:W-:-:S02]  /*03b0*/  UIMAD.WIDE.U32 UR16, UR11, 0x4, UR24 ;  /* 0x000000040b1078a5 */ /* 0x000fc4000f8e0018 */
[----:B------:R0:W3:Y:S04]  /*03c0*/  LDG.E R20, desc[UR22][R10.64] ;  /* 0x000000160a147981 */ /* 0x0000e8000c1e1900 */
[----:B------:R-:W4:Y:S04]  /*03d0*/  LDG.E R29, desc[UR22][R2.64+0x10] ;  /* 0x00001016021d7981 */ /* 0x000f28000c1e1900 */
[----:B------:R-:W5:Y:S01]  /*03e0*/  LDG.E R19, desc[UR22][R2.64+0x4] ;  /* 0x0000041602137981 */ /* 0x000f62000c1e1900 */
[----:B------:R-:W-:Y:S02]  /*03f0*/  MOV R6, UR16 ;  /* 0x0000001000067c02 */ /* 0x000fe40008000f00 */
[----:B------:R-:W-:Y:S01]  /*0400*/  MOV R7, UR17 ;  /* 0x0000001100077c02 */ /* 0x000fe20008000f00 */
[----:B------:R-:W-:Y:S01]  /*0410*/  UIMAD.WIDE.U32 UR16, UR12, 0x4, UR24 ;  /* 0x000000040c1078a5 */ /* 0x000fe2000f8e0018 */
[----:B------:R-:W-:Y:S01]  /*0420*/  MOV R4, UR20 ;  /* 0x0000001400047c02 */ /* 0x000fe20008000f00 */
[----:B------:R-:W-:Y:S01]  /*0430*/  IMAD.U32 R5, RZ, RZ, UR21 ;  /* 0x00000015ff057e24 */ /* 0x000fe2000f8e00ff */
[----:B------:R1:W4:Y:S03]  /*0440*/  LDG.E R26, desc[UR22][R8.64] ;  /* 0x00000016081a7981 */ /* 0x000326000c1e1900 */
[----:B0-----:R-:W-:Y:S01]  /*0450*/  MOV R10, UR16 ;  /* 0x00000010000a7c02 */ /* 0x001fe20008000f00 */
[----:B------:R-:W-:Y:S01]  /*0460*/  IMAD.U32 R11, RZ, RZ, UR17 ;  /* 0x00000011ff0b7e24 */ /* 0x000fe2000f8e00ff */
[----:B------:R-:W4:Y:S01]  /*0470*/  LDG.E R4, desc[UR22][R4.64] ;  /* 0x0000001604047981 */ /* 0x000f22000c1e1900 */
[----:B------:R-:W-:-:S03]  /*0480*/  UIMAD.WIDE.U32 UR16, UR6, 0x4, UR24 ;  /* 0x00000004061078a5 */ /* 0x000fc6000f8e0018 */
[----:B------:R-:W4:Y:S03]  /*0490*/  LDG.E R6, desc[UR22][R6.64] ;  /* 0x0000001606067981 */ /* 0x000f26000c1e1900 */
[----:B-1----:R-:W-:Y:S01]  /*04a0*/  MOV R8, UR16 ;  /* 0x0000001000087c02 */ /* 0x002fe20008000f00 */
[----:B------:R-:W4:Y:S01]  /*04b0*/  LDG.E R11, desc[UR22][R10.64] ;  /* 0x000000160a0b7981 */ /* 0x000f22000c1e1900 */
[----:B------:R-:W-:-:S03]  /*04c0*/  MOV R9, UR17 ;  /* 0x0000001100097c02 */ /* 0x000fc60008000f00 */
[----:B------:R-:W4:Y:S04]  /*04d0*/  LDG.E R5, desc[UR22][R2.64+0x1c] ;  /* 0x00001c1602057981 */ /* 0x000f28000c1e1900 */
[----:B------:R-:W4:Y:S01]  /*04e0*/  LDG.E R8, desc[UR22][R8.64] ;  /* 0x0000001608087981 */ /* 0x000f22000c1e1900 */
[----:B--2---:R-:W-:-:S03]  /*04f0*/  IMAD R28, R27, R28, R22 ;  /* 0x0000001c1b1c7224 */ /* 0x004fc600078e0216 */
[----:B------:R-:W2:Y:S04]  /*0500*/  LDG.E R27, desc[UR22][R2.64+0x14] ;  /* 0x00001416021b7981 */ /* 0x000ea8000c1e1900 */
[----:B------:R-:W2:Y:S01]  /*0510*/  LDG.E R22, desc[UR22][R2.64+0x18] ;  /* 0x0000181602167981 */ /* 0x000ea2000c1e1900 */
[----:B------:R-:W-:-:S04]  /*0520*/  IADD3 R17, PT, PT, R17, 0x8, RZ ;  /* 0x0000000811117810 */ /* 0x000fc80007ffe0ff */
[----:B------:R-:W-:Y:S01]  /*0530*/  ISETP.NE.AND P0, PT, R17, RZ, PT ;  /* 0x000000ff1100720c */ /* 0x000fe20003f05270 */
[----:B-----5:R-:W-:-:S04]  /*0540*/  IMAD R18, R19, R18, R28 ;  /* 0x0000001213127224 */ /* 0x020fc800078e021c */
[----:B---3--:R-:W-:-:S04]  /*0550*/  IMAD R18, R21, R20, R18 ;  /* 0x0000001415127224 */ /* 0x008fc800078e0212 */
[----:B----4-:R-:W-:-:S04]  /*0560*/  IMAD R18, R23, R26, R18 ;  /* 0x0000001a17127224 */ /* 0x010fc800078e0212 */
[----:B------:R-:W-:Y:S01]  /*0570*/  IMAD R4, R29, R4, R18 ;  /* 0x000000041d047224 */ /* 0x000fe200078e0212 */
[----:B------:R-:W-:Y:S02]  /*0580*/  UIADD3 UR7, UPT, UPT, UR5, UR7, URZ ;  /* 0x0000000705077290 */ /* 0x000fe4000fffe0ff */
[----:B------:R-:W-:Y:S02]  /*0590*/  UIADD3 UR8, UPT, UPT, UR5, UR8, URZ ;  /* 0x0000000805087290 */ /* 0x000fe4000fffe0ff */
[----:B------:R-:W-:Y:S02]  /*05a0*/  UIADD3 UR9, UPT, UPT, UR5, UR9, URZ ;  /* 0x0000000905097290 */ /* 0x000fe4000fffe0ff */
[----:B------:R-:W-:Y:S02]  /*05b0*/  UIADD3 UR10, UPT, UPT, UR5, UR10, URZ ;  /* 0x0000000a050a7290 */ /* 0x000fe4000fffe0ff */
[----:B------:R-:W-:Y:S02]  /*05c0*/  UIADD3 UR11, UPT, UPT, UR5, UR11, URZ ;  /* 0x0000000b050b7290 */ /* 0x000fe4000fffe0ff */
[----:B------:R-:W-:-:S02]  /*05d0*/  UIADD3 UR12, UPT, UPT, UR5, UR12, URZ ;  /* 0x0000000c050c7290 */ /* 0x000fc4000fffe0ff */
[----:B------:R-:W-:Y:S02]  /*05e0*/  UIADD3 UR6, UPT, UPT, UR5, UR6, URZ ;  /* 0x0000000605067290 */ /* 0x000fe4000fffe0ff */
[----:B------:R-:W-:Y:S01]  /*05f0*/  UIMAD.WIDE.U32 UR14, UR5, 0x4, UR14 ;  /* 0x00000004050e78a5 */ /* 0x000fe2000f8e000e */
[----:B------:R-:W-:Y:S02]  /*0600*/  VIADD R16, R16, 0x8 ;  /* 0x0000000810107836 */ /* 0x000fe40000000000 */
[----:B--2---:R-:W-:-:S04]  /*0610*/  IMAD R4, R27, R6, R4 ;  /* 0x000000061b047224 */ /* 0x004fc800078e0204 */
[----:B------:R-:W-:-:S04]  /*0620*/  IMAD R22, R22, R11, R4 ;  /* 0x0000000b16167224 */ /* 0x000fc800078e0204 */
[----:B------:R-:W-:Y:S01]  /*0630*/  IMAD R22, R5, R8, R22 ;  /* 0x0000000805167224 */ /* 0x000fe200078e0216 */
[----:B------:R-:W-:Y:S06]  /*0640*/  @P0 BRA `(.L_x_18) ;  /* 0xfffffffc000c0947 */ /* 0x000fec000383ffff */
[----:B------:R-:W-:-:S07]  /*0650*/  MOV R4, R12 ;  /* 0x0000000c00047202 */ /* 0x000fce0000000f00 */
.L_x_17:
[----:B------:R-:W-:-:S13]  /*0660*/  ISETP.NE.AND P0, PT, R24, RZ, PT ;  /* 0x000000ff1800720c */ /* 0x000fda0003f05270 */
[----:B------:R-:W-:Y:S05]  /*0670*/  @!P0 BRA `(.L_x_19) ;  /* 0x0000000000ec8947 */ /* 0x000fea0003800000 */
[----:B------:R-:W-:Y:S02]  /*0680*/  IADD3 R2, PT, PT, R24, -0x1, RZ ;  /* 0xffffffff18027810 */ /* 0x000fe40007ffe0ff */
[----:B------:R-:W-:Y:S02]  /*0690*/  ISETP.NE.AND P1, PT, R14, RZ, PT ;  /* 0x000000ff0e00720c */ /* 0x000fe40003f25270 */
[----:B------:R-:W-:-:S13]  /*06a0*/  ISETP.GE.U32.AND P0, PT, R2, 0x3, PT ;  /* 0x000000030200780c */ /* 0x000fda0003f06070 */
[----:B------:R-:W-:Y:S05]  /*06b0*/  @!P0 BRA `(.L_x_20) ;  /* 0x0000000000688947 */ /* 0x000fea0003800000 */
[----:B------:R-:W0:Y:S01]  /*06c0*/  LDC R18, c[0x0][0x3a0] ;  /* 0x0000e800ff127b82 */ /* 0x000e220000000800 */
[----:B------:R-:W-:-:S07]  /*06d0*/  IADD3 R5, PT, PT, R13, R4, RZ ;  /* 0x000000040d057210 */ /* 0x000fce0007ffe0ff */
[----:B------:R-:W1:Y:S08]  /*06e0*/  LDC.64 R2, c[0x0][0x388] ;  /* 0x0000e200ff027b82 */ /* 0x000e700000000a00 */
[----:B------:R-:W2:Y:S01]  /*06f0*/  LDC.64 R6, c[0x0][0x380] ;  /* 0x0000e000ff067b82 */ /* 0x000ea20000000a00 */
[----:B0-----:R-:W-:-:S04]  /*0700*/  IMAD R17, R4, R18, UR4 ;  /* 0x0000000404117e24 */ /* 0x001fc8000f8e0212 */
[C---:B------:R-:W-:Y:S02]  /*0710*/  IMAD.IADD R9, R17.reuse, 0x1, R18 ;  /* 0x0000000111097824 */ /* 0x040fe400078e0212 */
[----:B-1----:R-:W-:-:S03]  /*0720*/  IMAD.WIDE.U32 R16, R17, 0x4, R2 ;  /* 0x0000000411107825 */ /* 0x002fc600078e0002 */
[CC--:B------:R-:W-:Y:S01]  /*0730*/  IADD3 R19, PT, PT, R9.reuse, R18.reuse, RZ ;  /* 0x0000001209137210 */ /* 0x0c0fe20007ffe0ff */
[----:B------:R-:W-:Y:S02]  /*0740*/  IMAD.WIDE.U32 R8, R9, 0x4, R2 ;  /* 0x0000000409087825 */ /* 0x000fe400078e0002 */
[----:B------:R-:W3:Y:S02]  /*0750*/  LDG.E R17, desc[UR22][R16.64] ;  /* 0x0000001610117981 */ /* 0x000ee4000c1e1900 */
[----:B--2---:R-:W-:Y:S02]  /*0760*/  IMAD.WIDE R6, R5, 0x4, R6 ;  /* 0x0000000405067825 */ /* 0x004fe400078e0206 */
[----:B------:R-:W2:Y:S02]  /*0770*/  LDG.E R8, desc[UR22][R8.64] ;  /* 0x0000001608087981 */ /* 0x000ea4000c1e1900 */
[C-C-:B------:R-:W-:Y:S01]  /*0780*/  IMAD.WIDE.U32 R10, R19.reuse, 0x4, R2.reuse ;  /* 0x00000004130a7825 */ /* 0x140fe200078e0002 */
[----:B------:R-:W-:Y:S01]  /*0790*/  IADD3 R19, PT, PT, R19, R18, RZ ;  /* 0x0000001213137210 */ /* 0x000fe20007ffe0ff */
[----:B------:R-:W3:Y:S04]  /*07a0*/  LDG.E R5, desc[UR22][R6.64] ;  /* 0x0000001606057981 */ /* 0x000ee8000c1e1900 */
[----:B------:R-:W2:Y:S01]  /*07b0*/  LDG.E R18, desc[UR22][R6.64+0x4] ;  /* 0x0000041606127981 */ /* 0x000ea2000c1e1900 */
[----:B------:R-:W-:-:S03]  /*07c0*/  IMAD.WIDE.U32 R2, R19, 0x4, R2 ;  /* 0x0000000413027825 */ /* 0x000fc600078e0002 */
        /* <DEDUP_REMOVED lines=9> */
.L_x_20:
[----:B------:R-:W-:Y:S05]  /*0860*/  @!P1 BRA `(.L_x_19) ;  /* 0x0000000000709947 */ /* 0x000fea0003800000 */
[----:B------:R-:W-:Y:S01]  /*0870*/  ISETP.NE.AND P0, PT, R14, 0x1, PT ;  /* 0x000000010e00780c */ /* 0x000fe20003f05270 */
[----:B------:R-:W0:Y:S01]  /*0880*/  LDC.64 R16, c[0x0][0x388] ;  /* 0x0000e200ff107b82 */ /* 0x000e220000000a00 */
[----:B------:R-:W-:-:S07]  /*0890*/  LOP3.LUT P1, RZ, R25, 0x1, RZ, 0xc0, !PT ;  /* 0x0000000119ff7812 */ /* 0x000fce000782c0ff */
[----:B------:R-:W1:Y:S04]  /*08a0*/  LDC.64 R10, c[0x0][0x380] ;  /* 0x0000e000ff0a7b82 */ /* 0x000e680000000a00 */
[----:B------:R-:W-:-:S04]  /*08b0*/  @P0 IADD3 R5, PT, PT, R13, R4, RZ ;  /* 0x000000040d050210 */ /* 0x000fc80007ffe0ff */
[----:B------:R-:W2:Y:S08]  /*08c0*/  @P0 LDC R9, c[0x0][0x3a0] ;  /* 0x0000e800ff090b82 */ /* 0x000eb00000000800 */
[----:B------:R-:W3:Y:S08]  /*08d0*/  @P1 LDC R21, c[0x0][0x3a0] ;  /* 0x0000e800ff151b82 */ /* 0x000ef00000000800 */
[----:B------:R-:W4:Y:S01]  /*08e0*/  LDC.64 R2, c[0x0][0x380] ;  /* 0x0000e000ff027b82 */ /* 0x000f220000000a00 */
[----:B-1----:R-:W-:-:S07]  /*08f0*/  @P0 IMAD.WIDE R10, R5, 0x4, R10 ;  /* 0x00000004050a0825 */ /* 0x002fce00078e020a */
[----:B------:R-:W1:Y:S01]  /*0900*/  LDC.64 R6, c[0x0][0x388] ;  /* 0x0000e200ff067b82 */ /* 0x000e620000000a00 */
[C---:B--2---:R-:W-:Y:S01]  /*0910*/  @P0 IMAD R8, R4.reuse, R9, UR4 ;  /* 0x0000000404080e24 */ /* 0x044fe2000f8e0209 */
[----:B------:R-:W-:-:S03]  /*0920*/  @P0 IADD3 R4, PT, PT, R4, 0x2, RZ ;  /* 0x0000000204040810 */ /* 0x000fc60007ffe0ff */
[C---:B------:R-:W-:Y:S01]  /*0930*/  @P0 IMAD.IADD R19, R8.reuse, 0x1, R9 ;  /* 0x0000000108130824 */ /* 0x040fe200078e0209 */
[----:B------:R-:W-:Y:S01]  /*0940*/  @P1 IADD3 R5, PT, PT, R13, R4, RZ ;  /* 0x000000040d051210 */ /* 0x000fe20007ffe0ff */
[----:B0-----:R-:W-:-:S04]  /*0950*/  @P0 IMAD.WIDE.U32 R8, R8, 0x4, R16 ;  /* 0x0000000408080825 */ /* 0x001fc800078e0010 */
[----:B------:R-:W-:Y:S02]  /*0960*/  @P0 IMAD.WIDE.U32 R16, R19, 0x4, R16 ;  /* 0x0000000413100825 */ /* 0x000fe400078e0010 */
[----:B------:R-:W2:Y:S02]  /*0970*/  @P0 LDG.E R8, desc[UR22][R8.64] ;  /* 0x0000001608080981 */ /* 0x000ea4000c1e1900 */
[----:B---3--:R-:W-:Y:S02]  /*0980*/  @P1 IMAD R19, R4, R21, UR4 ;  /* 0x0000000404131e24 */ /* 0x008fe4000f8e0215 */
[----:B------:R-:W2:Y:S01]  /*0990*/  @P0 LDG.E R21, desc[UR22][R10.64] ;  /* 0x000000160a150981 */ /* 0x000ea2000c1e1900 */
[----:B----4-:R-:W-:-:S03]  /*09a0*/  @P1 IMAD.WIDE R2, R5, 0x4, R2 ;  /* 0x0000000405021825 */ /* 0x010fc600078e0202 */
[----:B------:R-:W3:Y:S01]  /*09b0*/  @P0 LDG.E R16, desc[UR22][R16.64] ;  /* 0x0000001610100981 */ /* 0x000ee2000c1e1900 */
[----:B-1----:R-:W-:-:S03]  /*09c0*/  @P1 IMAD.WIDE.U32 R6, R19, 0x4, R6 ;  /* 0x0000000413061825 */ /* 0x002fc600078e0006 */
[----:B------:R-:W3:Y:S04]  /*09d0*/  @P0 LDG.E R4, desc[UR22][R10.64+0x4] ;  /* 0x000004160a040981 */ /* 0x000ee8000c1e1900 */
[----:B------:R-:W4:Y:S04]  /*09e0*/  @P1 LDG.E R3, desc[UR22][R2.64] ;  /* 0x0000001602031981 */ /* 0x000f28000c1e1900 */
[----:B------:R-:W4:Y:S01]  /*09f0*/  @P1 LDG.E R6, desc[UR22][R6.64] ;  /* 0x0000001606061981 */ /* 0x000f22000c1e1900 */
[----:B--2---:R-:W-:-:S04]  /*0a00*/  @P0 IMAD R21, R21, R8, R22 ;  /* 0x0000000815150224 */ /* 0x004fc800078e0216 */
[----:B---3--:R-:W-:-:S04]  /*0a10*/  @P0 IMAD R22, R4, R16, R21 ;  /* 0x0000001004160224 */ /* 0x008fc800078e0215 */
[----:B----4-:R-:W-:-:S07]  /*0a20*/  @P1 IMAD R22, R3, R6, R22 ;  /* 0x0000000603161224 */ /* 0x010fce00078e0216 */
.L_x_19:
[----:B------:R-:W0:Y:S01]  /*0a30*/  LDCU UR6, c[0x0][0x3a0] ;  /* 0x00007400ff0677ac */ /* 0x000e220008000800 */
[----:B------:R-:W1:Y:S01]  /*0a40*/  LDC.64 R2, c[0x0][0x390] ;  /* 0x0000e400ff027b82 */ /* 0x000e620000000a00 */
[----:B0-----:R-:W-:-:S05]  /*0a50*/  MOV R5, UR6 ;  /* 0x0000000600057c02 */ /* 0x001fca0008000f00 */
[----:B------:R-:W-:Y:S01]  /*0a60*/  IMAD R5, R0, R5, UR4 ;  /* 0x0000000400057e24 */ /* 0x000fe2000f8e0205 */
[----:B------:R-:W-:-:S03]  /*0a70*/  UIADD3 UR4, UPT, UPT, UR4, 0x1, URZ ;  /* 0x0000000104047890 */ /* 0x000fc6000fffe0ff */
[----:B-1----:R-:W-:Y:S01]  /*0a80*/  IMAD.WIDE R2, R5, 0x4, R2 ;  /* 0x0000000405027825 */ /* 0x002fe200078e0202 */
[----:B------:R-:W-:-:S04]  /*0a90*/  UISETP.NE.AND UP0, UPT, UR4, UR6, UPT ;  /* 0x000000060400728c */ /* 0x000fc8000bf05270 */
[----:B------:R0:W-:Y:S02]  /*0aa0*/  STG.E desc[UR22][R2.64], R22 ;  /* 0x0000001602007986 */ /* 0x0001e4000c101916 */
[----:B------:R-:W-:-:S13]  /*0ab0*/  PLOP3.LUT P0, PT, PT, PT, UP0, 0x80, 0x8 ;  /* 0x000000000008781c */ /* 0x000fda0003f0f008 */
[----:B0-----:R-:W-:Y:S05]  /*0ac0*/  @!P0 EXIT ;  /* 0x000000000000894d */ /* 0x001fea0003800000 */
[----:B------:R-:W-:Y:S05]  /*0ad0*/  BRA `(.L_x_21) ;  /* 0xfffffff400a07947 */ /* 0x000fea000383ffff */
.L_x_16:
[----:B------:R-:W-:Y:S02]  /*0ae0*/  UISETP.GE.U32.AND UP0, UPT, UR6, 0x8, UPT ;  /* 0x000000080600788c */ /* 0x000fe4000bf06070 */
[----:B------:R-:W-:Y:S01]  /*0af0*/  ULOP3.LUT UR7, UR6, 0x7, URZ, 0xc0, !UPT ;  /* 0x0000000706077892 */ /* 0x000fe2000f8ec0ff */
[----:B------:R-:W-:-:S06]  /*0b00*/  UMOV UR4, URZ ;  /* 0x000000ff00047c82 */ /* 0x000fcc0008000000 */
[----:B------:R-:W-:Y:S05]  /*0b10*/  BRA.U !UP0, `(.L_x_22) ;  /* 0x0000000108447547 */ /* 0x000fea000b800000 */
[----:B------:R-:W0:Y:S01]  /*0b20*/  LDC.64 R4, c[0x0][0x390] ;  /* 0x0000e400ff047b82 */ /* 0x000e220000000a00 */
[----:B------:R-:W-:Y:S01]  /*0b30*/  ULOP3.LUT UR4, UR6, 0x7ffffff8, URZ, 0xc0, !UPT ;  /* 0x7ffffff806047892 */ /* 0x000fe2000f8ec0ff */
[----:B------:R-:W-:-:S11]  /*0b40*/  UMOV UR5, URZ ;  /* 0x000000ff00057c82 */ /* 0x000fd60008000000 */
.L_x_23:
[----:B-1----:R-:W-:Y:S01]  /*0b50*/  MOV R3, UR5 ;  /* 0x0000000500037c02 */ /* 0x002fe20008000f00 */
[----:B------:R-:W-:-:S04]  /*0b60*/  UIADD3 UR5, UPT, UPT, UR5, 0x8, URZ ;  /* 0x0000000805057890 */ /* 0x000fc8000fffe0ff */
[----:B------:R-:W-:Y:S01]  /*0b70*/  IMAD R3, R0, UR6, R3 ;  /* 0x0000000600037c24 */ /* 0x000fe2000f8e0203 */
[----:B------:R-:W-:-:S03]  /*0b80*/  UISETP.NE.AND UP0, UPT, UR5, UR4, UPT ;  /* 0x000000040500728c */ /* 0x000fc6000bf05270 */
[----:B0-----:R-:W-:-:S05]  /*0b90*/  IMAD.WIDE R2, R3, 0x4, R4 ;  /* 0x0000000403027825 */ /* 0x001fca00078e0204 */
[----:B------:R1:W-:Y:S04]  /*0ba0*/  STG.E desc[UR22][R2.64], RZ ;  /* 0x000000ff02007986 */ /* 0x0003e8000c101916 */
[----:B------:R1:W-:Y:S04]  /*0bb0*/  STG.E desc[UR22][R2.64+0x4], RZ ;  /* 0x000004ff02007986 */ /* 0x0003e8000c101916 */
[----:B------:R1:W-:Y:S04]  /*0bc0*/  STG.E desc[UR22][R2.64+0x8], RZ ;  /* 0x000008ff02007986 */ /* 0x0003e8000c101916 */
[----:B------:R1:W-:Y:S04]  /*0bd0*/  STG.E desc[UR22][R2.64+0xc], RZ ;  /* 0x00000cff02007986 */ /* 0x0003e8000c101916 */
[----:B------:R1:W-:Y:S04]  /*0be0*/  STG.E desc[UR22][R2.64+0x10], RZ ;  /* 0x000010ff02007986 */ /* 0x0003e8000c101916 */
[----:B------:R1:W-:Y:S04]  /*0bf0*/  STG.E desc[UR22][R2.64+0x14], RZ ;  /* 0x000014ff02007986 */ /* 0x0003e8000c101916 */
[----:B------:R1:W-:Y:S04]  /*0c00*/  STG.E desc[UR22][R2.64+0x18], RZ ;  /* 0x000018ff02007986 */ /* 0x0003e8000c101916 */
[----:B------:R1:W-:Y:S01]  /*0c10*/  STG.E desc[UR22][R2.64+0x1c], RZ ;  /* 0x00001cff02007986 */ /* 0x0003e2000c101916 */
[----:B------:R-:W-:Y:S05]  /*0c20*/  BRA.U UP0, `(.L_x_23) ;  /* 0xfffffffd00c87547 */ /* 0x000fea000b83ffff */
.L_x_22:
[----:B------:R-:W-:-:S13]  /*0c30*/  ISETP.NE.AND P0, PT, RZ, UR7, PT ;  /* 0x00000007ff007c0c */ /* 0x000fda000bf05270 */
[----:B------:R-:W-:Y:S05]  /*0c40*/  @!P0 EXIT ;  /* 0x000000000000894d */ /* 0x000fea0003800000 */
[----:B------:R-:W-:Y:S02]  /*0c50*/  UISETP.GE.U32.AND UP0, UPT, UR7, 0x4, UPT ;  /* 0x000000040700788c */ /* 0x000fe4000bf06070 */
[----:B------:R-:W-:-:S07]  /*0c60*/  ULOP3.LUT UR5, UR6, 0x3, URZ, 0xc0, !UPT ;  /* 0x0000000306057892 */ /* 0x000fce000f8ec0ff */
[----:B------:R-:W-:Y:S05]  /*0c70*/  BRA.U !UP0, `(.L_x_24) ;  /* 0x0000000108247547 */ /* 0x000fea000b800000 */
[----:B-1----:R-:W0:Y:S01]  /*0c80*/  LDC.64 R2, c[0x0][0x390] ;  /* 0x0000e400ff027b82 */ /* 0x002e220000000a00 */
[----:B------:R-:W-:Y:S01]  /*0c90*/  IMAD.U32 R5, RZ, RZ, UR4 ;  /* 0x00000004ff057e24 */ /* 0x000fe2000f8e00ff */
[----:B------:R-:W-:-:S03]  /*0ca0*/  UIADD3 UR4, UPT, UPT, UR4, 0x4, URZ ;  /* 0x0000000404047890 */ /* 0x000fc6000fffe0ff */
[----:B------:R-:W-:-:S04]  /*0cb0*/  IMAD R5, R0, UR6, R5 ;  /* 0x0000000600057c24 */ /* 0x000fc8000f8e0205 */
[----:B0-----:R-:W-:-:S05]  /*0cc0*/  IMAD.WIDE R2, R5, 0x4, R2 ;  /* 0x0000000405027825 */ /* 0x001fca00078e0202 */
[----:B------:R0:W-:Y:S04]  /*0cd0*/  STG.E desc[UR22][R2.64], RZ ;  /* 0x000000ff02007986 */ /* 0x0001e8000c101916 */
[----:B------:R0:W-:Y:S04]  /*0ce0*/  STG.E desc[UR22][R2.64+0x4], RZ ;  /* 0x000004ff02007986 */ /* 0x0001e8000c101916 */
[----:B------:R0:W-:Y:S04]  /*0cf0*/  STG.E desc[UR22][R2.64+0x8], RZ ;  /* 0x000008ff02007986 */ /* 0x0001e8000c101916 */
[----:B------:R0:W-:Y:S02]  /*0d00*/  STG.E desc[UR22][R2.64+0xc], RZ ;  /* 0x00000cff02007986 */ /* 0x0001e4000c101916 */
.L_x_24:
[----:B------:R-:W-:-:S13]  /*0d10*/  ISETP.NE.AND P0, PT, RZ, UR5, PT ;  /* 0x00000005ff007c0c */ /* 0x000fda000bf05270 */
[----:B------:R-:W-:Y:S05]  /*0d20*/  @!P0 EXIT ;  /* 0x000000000000894d */ /* 0x000fea0003800000 */
[----:B------:R-:W-:Y:S01]  /*0d30*/  UISETP.NE.AND UP0, UPT, UR5, 0x1, UPT ;  /* 0x000000010500788c */ /* 0x000fe2000bf05270 */
[----:B------:R-:W-:Y:S01]  /*0d40*/  MOV R5, UR4 ;  /* 0x0000000400057c02 */ /* 0x000fe20008000f00 */
[----:B------:R-:W-:-:S04]  /*0d50*/  ULOP3.LUT UR5, UR6, 0x1, URZ, 0xc0, !UPT ;  /* 0x0000000106057892 */ /* 0x000fc8000f8ec0ff */
[----:B------:R-:W-:Y:S01]  /*0d60*/  PLOP3.LUT P0, PT, PT, PT, UP0, 0x80, 0x8 ;  /* 0x000000000008781c */ /* 0x000fe20003f0f008 */
[----:B------:R-:W-:-:S04]  /*0d70*/  UISETP.NE.U32.AND UP1, UPT, UR5, 0x1, UPT ;  /* 0x000000010500788c */ /* 0x000fc8000bf25070 */
[----:B------:R-:W0:Y:S02]  /*0d80*/  @UP0 LDCU.64 UR8, c[0x0][0x390] ;  /* 0x00007200ff0807ac */ /* 0x000e240008000a00 */
[----:B------:R-:W-:Y:S01]  /*0d90*/  PLOP3.LUT P1, PT, PT, PT, UP1, 0x80, 0x8 ;  /* 0x000000000008781c */ /* 0x000fe20003f2f018 */
[----:B------:R-:W-:-:S05]  /*0da0*/  @UP0 UIADD3 UR4, UPT, UPT, UR4, 0x2, URZ ;  /* 0x0000000204040890 */ /* 0x000fca000fffe0ff */
[----:B------:R-:W-:Y:S01]  /*0db0*/  @P0 IMAD R5, R0, UR6, R5 ;  /* 0x0000000600050c24 */ /* 0x000fe2000f8e0205 */
[----:B01----:R-:W-:Y:S02]  /*0dc0*/  MOV R2, UR8 ;  /* 0x0000000800027c02 */ /* 0x003fe40008000f00 */
[----:B------:R-:W-:-:S03]  /*0dd0*/  MOV R3, UR9 ;  /* 0x0000000900037c02 */ /* 0x000fc60008000f00 */
[----:B------:R-:W-:-:S05]  /*0de0*/  @P0 IMAD.WIDE R2, R5, 0x4, R2 ;  /* 0x0000000405020825 */ /* 0x000fca00078e0202 */
[----:B------:R0:W-:Y:S04]  /*0df0*/  @P0 STG.E desc[UR22][R2.64], RZ ;  /* 0x000000ff02000986 */ /* 0x0001e8000c101916 */
[----:B------:R0:W-:Y:S01]  /*0e00*/  @P0 STG.E desc[UR22][R2.64+0x4], RZ ;  /* 0x000004ff02000986 */ /* 0x0001e2000c101916 */
[----:B------:R-:W-:Y:S05]  /*0e10*/  @P1 EXIT ;  /* 0x000000000000194d */ /* 0x000fea0003800000 */
[----:B0-----:R-:W0:Y:S01]  /*0e20*/  LDC.64 R2, c[0x0][0x390] ;  /* 0x0000e400ff027b82 */ /* 0x001e220000000a00 */
[----:B------:R-:W-:-:S05]  /*0e30*/  MOV R5, UR4 ;  /* 0x0000000400057c02 */ /* 0x000fca0008000f00 */
[----:B------:R-:W-:-:S04]  /*0e40*/  IMAD R5, R0, UR6, R5 ;  /* 0x0000000600057c24 */ /* 0x000fc8000f8e0205 */
[----:B0-----:R-:W-:-:S05]  /*0e50*/  IMAD.WIDE R2, R5, 0x4, R2 ;  /* 0x0000000405027825 */ /* 0x001fca00078e0202 */
[----:B------:R-:W-:Y:S01]  /*0e60*/  STG.E desc[UR22][R2.64], RZ ;  /* 0x000000ff02007986 */ /* 0x000fe2000c101916 */
[----:B------:R-:W-:Y:S05]  /*0e70*/  EXIT ;  /* 0x000000000000794d */ /* 0x000fea0003800000 */
.L_x_25:
        /* <DEDUP_REMOVED lines=16> */
.L_x_28:


//--------------------- .nv.shared.reserved.0     --------------------------
	.section	.nv.shared.reserved.0,"aw",@nobits
	.weak		__nv_reservedSMEM_offset_0_alias
	.size		__nv_reservedSMEM_offset_0_alias, 0, 64
	.other		__nv_reservedSMEM_offset_0_alias,@"STO_CUDA_RESERVED_SHARED STV_DEFAULT"
__nv_reservedSMEM_offset_0_alias:
	.zero		0
	.zero		64


//--------------------- .nv.constant0._Z19multiplyElementWisePiS_S_iii --------------------------
	.section	.nv.constant0._Z19multiplyElementWisePiS_S_iii,"a",@progbits
	.sectionflags	@""
	.align	4
.nv.constant0._Z19multiplyElementWisePiS_S_iii:
	.zero		932


//--------------------- .nv.constant0._Z18multiplyColumnWisePiS_S_iii --------------------------
	.section	.nv.constant0._Z18multiplyColumnWisePiS_S_iii,"a",@progbits
	.sectionflags	@""
	.align	4
.nv.constant0._Z18multiplyColumnWisePiS_S_iii:
	.zero		932


//--------------------- .nv.constant0._Z15multiplyRowWisePiS_S_iii --------------------------
	.section	.nv.constant0._Z15multiplyRowWisePiS_S_iii,"a",@progbits
	.sectionflags	@""
	.align	4
.nv.constant0._Z15multiplyRowWisePiS_S_iii:
	.zero		932


//--------------------- SYMBOLS --------------------------

	.type		.nv.reservedSmem.offset0,@object
	.size		.nv.reservedSmem.offset0,0x4
